//
// Generated by NVIDIA NVVM Compiler
//
// Compiler Build ID: CL-36424714
// Cuda compilation tools, release 13.0, V13.0.88
// Based on NVVM 20.0.0
//

.version 9.0
.target sm_100
.address_size 64

	// .globl	_Z13softmaxKernelPfS_ii
// _ZZ13softmaxKernelPfS_iiE8smem_max has been demoted
// _ZZ13softmaxKernelPfS_iiE9smem_norm has been demoted

.visible .entry _Z13softmaxKernelPfS_ii(
	.param .u64 .ptr .align 1 _Z13softmaxKernelPfS_ii_param_0,
	.param .u64 .ptr .align 1 _Z13softmaxKernelPfS_ii_param_1,
	.param .u32 _Z13softmaxKernelPfS_ii_param_2,
	.param .u32 _Z13softmaxKernelPfS_ii_param_3
)
{
	.reg .pred 	%p<74>;
	.reg .b32 	%r<108>;
	.reg .b32 	%f<334>;
	.reg .b64 	%rd<13>;
	// demoted variable
	.shared .align 4 .b8 _ZZ13softmaxKernelPfS_iiE8smem_max[128];
	// demoted variable
	.shared .align 4 .b8 _ZZ13softmaxKernelPfS_iiE9smem_norm[128];
	ld.param.u64 	%rd5, [_Z13softmaxKernelPfS_ii_param_0];
	ld.param.u32 	%r17, [_Z13softmaxKernelPfS_ii_param_3];
	cvta.to.global.u64 	%rd6, %rd5;
	mov.u32 	%r18, %ctaid.x;
	mov.u32 	%r1, %tid.x;
	shl.b32 	%r2, %r1, 4;
	mul.lo.s32 	%r19, %r17, %r18;
	cvt.s64.s32 	%rd7, %r19;
	setp.ge.s32 	%p1, %r2, %r17;
	cvt.u64.u32 	%rd8, %r2;
	add.s64 	%rd1, %rd8, %rd7;
	shl.b64 	%rd9, %rd1, 2;
	add.s64 	%rd2, %rd6, %rd9;
	@%p1 bra 	$L__BB0_2;
	ld.global.f32 	%f318, [%rd2];
$L__BB0_2:
	add.s32 	%r20, %r2, 1;
	setp.ge.s32 	%p2, %r20, %r17;
	@%p2 bra 	$L__BB0_4;
	ld.global.f32 	%f319, [%rd2+4];
$L__BB0_4:
	add.s32 	%r3, %r2, 2;
	setp.ge.s32 	%p3, %r3, %r17;
	@%p3 bra 	$L__BB0_6;
	ld.global.f32 	%f320, [%rd2+8];
$L__BB0_6:
	add.s32 	%r4, %r2, 3;
	setp.ge.s32 	%p4, %r4, %r17;
	@%p4 bra 	$L__BB0_8;
	ld.global.f32 	%f321, [%rd2+12];
$L__BB0_8:
	add.s32 	%r5, %r2, 4;
	setp.ge.s32 	%p5, %r5, %r17;
	@%p5 bra 	$L__BB0_10;
	ld.global.f32 	%f322, [%rd2+16];
$L__BB0_10:
	add.s32 	%r6, %r2, 5;
	setp.ge.s32 	%p6, %r6, %r17;
	@%p6 bra 	$L__BB0_12;
	ld.global.f32 	%f323, [%rd2+20];
$L__BB0_12:
	add.s32 	%r7, %r2, 6;
	setp.ge.s32 	%p7, %r7, %r17;
	@%p7 bra 	$L__BB0_14;
	ld.global.f32 	%f324, [%rd2+24];
$L__BB0_14:
	add.s32 	%r8, %r2, 7;
	setp.ge.s32 	%p8, %r8, %r17;
	@%p8 bra 	$L__BB0_16;
	ld.global.f32 	%f325, [%rd2+28];
$L__BB0_16:
	add.s32 	%r9, %r2, 8;
	setp.ge.s32 	%p9, %r9, %r17;
	@%p9 bra 	$L__BB0_18;
	ld.global.f32 	%f326, [%rd2+32];
$L__BB0_18:
	add.s32 	%r10, %r2, 9;
	setp.ge.s32 	%p10, %r10, %r17;
	@%p10 bra 	$L__BB0_20;
	ld.global.f32 	%f327, [%rd2+36];
$L__BB0_20:
	add.s32 	%r11, %r2, 10;
	setp.ge.s32 	%p11, %r11, %r17;
	@%p11 bra 	$L__BB0_22;
	ld.global.f32 	%f328, [%rd2+40];
$L__BB0_22:
	add.s32 	%r12, %r2, 11;
	setp.ge.s32 	%p12, %r12, %r17;
	@%p12 bra 	$L__BB0_24;
	ld.global.f32 	%f329, [%rd2+44];
$L__BB0_24:
	add.s32 	%r13, %r2, 12;
	setp.ge.s32 	%p13, %r13, %r17;
	@%p13 bra 	$L__BB0_26;
	ld.global.f32 	%f330, [%rd2+48];
$L__BB0_26:
	add.s32 	%r14, %r2, 13;
	setp.ge.s32 	%p14, %r14, %r17;
	@%p14 bra 	$L__BB0_28;
	ld.global.f32 	%f331, [%rd2+52];
$L__BB0_28:
	add.s32 	%r15, %r2, 14;
	setp.ge.s32 	%p15, %r15, %r17;
	@%p15 bra 	$L__BB0_30;
	ld.global.f32 	%f332, [%rd2+56];
$L__BB0_30:
	add.s32 	%r16, %r2, 15;
	setp.ge.s32 	%p16, %r16, %r17;
	@%p16 bra 	$L__BB0_32;
	ld.global.f32 	%f333, [%rd2+60];
$L__BB0_32:
	setp.ne.f32 	%p17, %f318, 0fFF800000;
	selp.f32 	%f70, %f318, 0fFF800000, %p17;
	setp.gt.f32 	%p18, %f319, %f70;
	selp.f32 	%f71, %f319, %f70, %p18;
	setp.gt.f32 	%p19, %f320, %f71;
	selp.f32 	%f72, %f320, %f71, %p19;
	setp.gt.f32 	%p20, %f321, %f72;
	selp.f32 	%f73, %f321, %f72, %p20;
	setp.gt.f32 	%p21, %f322, %f73;
	selp.f32 	%f74, %f322, %f73, %p21;
	setp.gt.f32 	%p22, %f323, %f74;
	selp.f32 	%f75, %f323, %f74, %p22;
	setp.gt.f32 	%p23, %f324, %f75;
	selp.f32 	%f76, %f324, %f75, %p23;
	setp.gt.f32 	%p24, %f325, %f76;
	selp.f32 	%f77, %f325, %f76, %p24;
	setp.gt.f32 	%p25, %f326, %f77;
	selp.f32 	%f78, %f326, %f77, %p25;
	setp.gt.f32 	%p26, %f327, %f78;
	selp.f32 	%f79, %f327, %f78, %p26;
	setp.gt.f32 	%p27, %f328, %f79;
	selp.f32 	%f80, %f328, %f79, %p27;
	setp.gt.f32 	%p28, %f329, %f80;
	selp.f32 	%f81, %f329, %f80, %p28;
	setp.gt.f32 	%p29, %f330, %f81;
	selp.f32 	%f82, %f330, %f81, %p29;
	setp.gt.f32 	%p30, %f331, %f82;
	selp.f32 	%f83, %f331, %f82, %p30;
	setp.gt.f32 	%p31, %f332, %f83;
	selp.f32 	%f84, %f332, %f83, %p31;
	setp.gt.f32 	%p32, %f333, %f84;
	selp.f32 	%f85, %f333, %f84, %p32;
	sub.f32 	%f86, %f318, %f85;
	fma.rn.f32 	%f87, %f86, 0f3BBB989D, 0f3F000000;
	cvt.sat.f32.f32 	%f88, %f87;
	mov.f32 	%f89, 0f4B400001;
	mov.f32 	%f90, 0f437C0000;
	fma.rm.f32 	%f91, %f88, %f90, %f89;
	add.f32 	%f92, %f91, 0fCB40007F;
	neg.f32 	%f93, %f92;
	fma.rn.f32 	%f94, %f86, 0f3FB8AA3B, %f93;
	fma.rn.f32 	%f95, %f86, 0f32A57060, %f94;
	mov.b32 	%r21, %f91;
	shl.b32 	%r22, %r21, 23;
	mov.b32 	%f96, %r22;
	ex2.approx.ftz.f32 	%f97, %f95;
	mul.f32 	%f33, %f97, %f96;
	add.f32 	%f98, %f33, 0f00000000;
	sub.f32 	%f99, %f319, %f85;
	fma.rn.f32 	%f100, %f99, 0f3BBB989D, 0f3F000000;
	cvt.sat.f32.f32 	%f101, %f100;
	fma.rm.f32 	%f102, %f101, %f90, %f89;
	add.f32 	%f103, %f102, 0fCB40007F;
	neg.f32 	%f104, %f103;
	fma.rn.f32 	%f105, %f99, 0f3FB8AA3B, %f104;
	fma.rn.f32 	%f106, %f99, 0f32A57060, %f105;
	mov.b32 	%r23, %f102;
	shl.b32 	%r24, %r23, 23;
	mov.b32 	%f107, %r24;
	ex2.approx.ftz.f32 	%f108, %f106;
	mul.f32 	%f34, %f108, %f107;
	add.f32 	%f109, %f98, %f34;
	sub.f32 	%f110, %f320, %f85;
	fma.rn.f32 	%f111, %f110, 0f3BBB989D, 0f3F000000;
	cvt.sat.f32.f32 	%f112, %f111;
	fma.rm.f32 	%f113, %f112, %f90, %f89;
	add.f32 	%f114, %f113, 0fCB40007F;
	neg.f32 	%f115, %f114;
	fma.rn.f32 	%f116, %f110, 0f3FB8AA3B, %f115;
	fma.rn.f32 	%f117, %f110, 0f32A57060, %f116;
	mov.b32 	%r25, %f113;
	shl.b32 	%r26, %r25, 23;
	mov.b32 	%f118, %r26;
	ex2.approx.ftz.f32 	%f119, %f117;
	mul.f32 	%f35, %f119, %f118;
	add.f32 	%f120, %f109, %f35;
	sub.f32 	%f121, %f321, %f85;
	fma.rn.f32 	%f122, %f121, 0f3BBB989D, 0f3F000000;
	cvt.sat.f32.f32 	%f123, %f122;
	fma.rm.f32 	%f124, %f123, %f90, %f89;
	add.f32 	%f125, %f124, 0fCB40007F;
	neg.f32 	%f126, %f125;
	fma.rn.f32 	%f127, %f121, 0f3FB8AA3B, %f126;
	fma.rn.f32 	%f128, %f121, 0f32A57060, %f127;
	mov.b32 	%r27, %f124;
	shl.b32 	%r28, %r27, 23;
	mov.b32 	%f129, %r28;
	ex2.approx.ftz.f32 	%f130, %f128;
	mul.f32 	%f36, %f130, %f129;
	add.f32 	%f131, %f120, %f36;
	sub.f32 	%f132, %f322, %f85;
	fma.rn.f32 	%f133, %f132, 0f3BBB989D, 0f3F000000;
	cvt.sat.f32.f32 	%f134, %f133;
	fma.rm.f32 	%f135, %f134, %f90, %f89;
	add.f32 	%f136, %f135, 0fCB40007F;
	neg.f32 	%f137, %f136;
	fma.rn.f32 	%f138, %f132, 0f3FB8AA3B, %f137;
	fma.rn.f32 	%f139, %f132, 0f32A57060, %f138;
	mov.b32 	%r29, %f135;
	shl.b32 	%r30, %r29, 23;
	mov.b32 	%f140, %r30;
	ex2.approx.ftz.f32 	%f141, %f139;
	mul.f32 	%f37, %f141, %f140;
	add.f32 	%f142, %f131, %f37;
	sub.f32 	%f143, %f323, %f85;
	fma.rn.f32 	%f144, %f143, 0f3BBB989D, 0f3F000000;
	cvt.sat.f32.f32 	%f145, %f144;
	fma.rm.f32 	%f146, %f145, %f90, %f89;
	add.f32 	%f147, %f146, 0fCB40007F;
	neg.f32 	%f148, %f147;
	fma.rn.f32 	%f149, %f143, 0f3FB8AA3B, %f148;
	fma.rn.f32 	%f150, %f143, 0f32A57060, %f149;
	mov.b32 	%r31, %f146;
	shl.b32 	%r32, %r31, 23;
	mov.b32 	%f151, %r32;
	ex2.approx.ftz.f32 	%f152, %f150;
	mul.f32 	%f38, %f152, %f151;
	add.f32 	%f153, %f142, %f38;
	sub.f32 	%f154, %f324, %f85;
	fma.rn.f32 	%f155, %f154, 0f3BBB989D, 0f3F000000;
	cvt.sat.f32.f32 	%f156, %f155;
	fma.rm.f32 	%f157, %f156, %f90, %f89;
	add.f32 	%f158, %f157, 0fCB40007F;
	neg.f32 	%f159, %f158;
	fma.rn.f32 	%f160, %f154, 0f3FB8AA3B, %f159;
	fma.rn.f32 	%f161, %f154, 0f32A57060, %f160;
	mov.b32 	%r33, %f157;
	shl.b32 	%r34, %r33, 23;
	mov.b32 	%f162, %r34;
	ex2.approx.ftz.f32 	%f163, %f161;
	mul.f32 	%f39, %f163, %f162;
	add.f32 	%f164, %f153, %f39;
	sub.f32 	%f165, %f325, %f85;
	fma.rn.f32 	%f166, %f165, 0f3BBB989D, 0f3F000000;
	cvt.sat.f32.f32 	%f167, %f166;
	fma.rm.f32 	%f168, %f167, %f90, %f89;
	add.f32 	%f169, %f168, 0fCB40007F;
	neg.f32 	%f170, %f169;
	fma.rn.f32 	%f171, %f165, 0f3FB8AA3B, %f170;
	fma.rn.f32 	%f172, %f165, 0f32A57060, %f171;
	mov.b32 	%r35, %f168;
	shl.b32 	%r36, %r35, 23;
	mov.b32 	%f173, %r36;
	ex2.approx.ftz.f32 	%f174, %f172;
	mul.f32 	%f40, %f174, %f173;
	add.f32 	%f175, %f164, %f40;
	sub.f32 	%f176, %f326, %f85;
	fma.rn.f32 	%f177, %f176, 0f3BBB989D, 0f3F000000;
	cvt.sat.f32.f32 	%f178, %f177;
	fma.rm.f32 	%f179, %f178, %f90, %f89;
	add.f32 	%f180, %f179, 0fCB40007F;
	neg.f32 	%f181, %f180;
	fma.rn.f32 	%f182, %f176, 0f3FB8AA3B, %f181;
	fma.rn.f32 	%f183, %f176, 0f32A57060, %f182;
	mov.b32 	%r37, %f179;
	shl.b32 	%r38, %r37, 23;
	mov.b32 	%f184, %r38;
	ex2.approx.ftz.f32 	%f185, %f183;
	mul.f32 	%f41, %f185, %f184;
	add.f32 	%f186, %f175, %f41;
	sub.f32 	%f187, %f327, %f85;
	fma.rn.f32 	%f188, %f187, 0f3BBB989D, 0f3F000000;
	cvt.sat.f32.f32 	%f189, %f188;
	fma.rm.f32 	%f190, %f189, %f90, %f89;
	add.f32 	%f191, %f190, 0fCB40007F;
	neg.f32 	%f192, %f191;
	fma.rn.f32 	%f193, %f187, 0f3FB8AA3B, %f192;
	fma.rn.f32 	%f194, %f187, 0f32A57060, %f193;
	mov.b32 	%r39, %f190;
	shl.b32 	%r40, %r39, 23;
	mov.b32 	%f195, %r40;
	ex2.approx.ftz.f32 	%f196, %f194;
	mul.f32 	%f42, %f196, %f195;
	add.f32 	%f197, %f186, %f42;
	sub.f32 	%f198, %f328, %f85;
	fma.rn.f32 	%f199, %f198, 0f3BBB989D, 0f3F000000;
	cvt.sat.f32.f32 	%f200, %f199;
	fma.rm.f32 	%f201, %f200, %f90, %f89;
	add.f32 	%f202, %f201, 0fCB40007F;
	neg.f32 	%f203, %f202;
	fma.rn.f32 	%f204, %f198, 0f3FB8AA3B, %f203;
	fma.rn.f32 	%f205, %f198, 0f32A57060, %f204;
	mov.b32 	%r41, %f201;
	shl.b32 	%r42, %r41, 23;
	mov.b32 	%f206, %r42;
	ex2.approx.ftz.f32 	%f207, %f205;
	mul.f32 	%f43, %f207, %f206;
	add.f32 	%f208, %f197, %f43;
	sub.f32 	%f209, %f329, %f85;
	fma.rn.f32 	%f210, %f209, 0f3BBB989D, 0f3F000000;
	cvt.sat.f32.f32 	%f211, %f210;
	fma.rm.f32 	%f212, %f211, %f90, %f89;
	add.f32 	%f213, %f212, 0fCB40007F;
	neg.f32 	%f214, %f213;
	fma.rn.f32 	%f215, %f209, 0f3FB8AA3B, %f214;
	fma.rn.f32 	%f216, %f209, 0f32A57060, %f215;
	mov.b32 	%r43, %f212;
	shl.b32 	%r44, %r43, 23;
	mov.b32 	%f217, %r44;
	ex2.approx.ftz.f32 	%f218, %f216;
	mul.f32 	%f44, %f218, %f217;
	add.f32 	%f219, %f208, %f44;
	sub.f32 	%f220, %f330, %f85;
	fma.rn.f32 	%f221, %f220, 0f3BBB989D, 0f3F000000;
	cvt.sat.f32.f32 	%f222, %f221;
	fma.rm.f32 	%f223, %f222, %f90, %f89;
	add.f32 	%f224, %f223, 0fCB40007F;
	neg.f32 	%f225, %f224;
	fma.rn.f32 	%f226, %f220, 0f3FB8AA3B, %f225;
	fma.rn.f32 	%f227, %f220, 0f32A57060, %f226;
	mov.b32 	%r45, %f223;
	shl.b32 	%r46, %r45, 23;
	mov.b32 	%f228, %r46;
	ex2.approx.ftz.f32 	%f229, %f227;
	mul.f32 	%f45, %f229, %f228;
	add.f32 	%f230, %f219, %f45;
	sub.f32 	%f231, %f331, %f85;
	fma.rn.f32 	%f232, %f231, 0f3BBB989D, 0f3F000000;
	cvt.sat.f32.f32 	%f233, %f232;
	fma.rm.f32 	%f234, %f233, %f90, %f89;
	add.f32 	%f235, %f234, 0fCB40007F;
	neg.f32 	%f236, %f235;
	fma.rn.f32 	%f237, %f231, 0f3FB8AA3B, %f236;
	fma.rn.f32 	%f238, %f231, 0f32A57060, %f237;
	mov.b32 	%r47, %f234;
	shl.b32 	%r48, %r47, 23;
	mov.b32 	%f239, %r48;
	ex2.approx.ftz.f32 	%f240, %f238;
	mul.f32 	%f46, %f240, %f239;
	add.f32 	%f241, %f230, %f46;
	sub.f32 	%f242, %f332, %f85;
	fma.rn.f32 	%f243, %f242, 0f3BBB989D, 0f3F000000;
	cvt.sat.f32.f32 	%f244, %f243;
	fma.rm.f32 	%f245, %f244, %f90, %f89;
	add.f32 	%f246, %f245, 0fCB40007F;
	neg.f32 	%f247, %f246;
	fma.rn.f32 	%f248, %f242, 0f3FB8AA3B, %f247;
	fma.rn.f32 	%f249, %f242, 0f32A57060, %f248;
	mov.b32 	%r49, %f245;
	shl.b32 	%r50, %r49, 23;
	mov.b32 	%f250, %r50;
	ex2.approx.ftz.f32 	%f251, %f249;
	mul.f32 	%f47, %f251, %f250;
	add.f32 	%f252, %f241, %f47;
	sub.f32 	%f253, %f333, %f85;
	fma.rn.f32 	%f254, %f253, 0f3BBB989D, 0f3F000000;
	cvt.sat.f32.f32 	%f255, %f254;
	fma.rm.f32 	%f256, %f255, %f90, %f89;
	add.f32 	%f257, %f256, 0fCB40007F;
	neg.f32 	%f258, %f257;
	fma.rn.f32 	%f259, %f253, 0f3FB8AA3B, %f258;
	fma.rn.f32 	%f260, %f253, 0f32A57060, %f259;
	mov.b32 	%r51, %f256;
	shl.b32 	%r52, %r51, 23;
	mov.b32 	%f261, %r52;
	ex2.approx.ftz.f32 	%f262, %f260;
	mul.f32 	%f48, %f262, %f261;
	add.f32 	%f263, %f252, %f48;
	mov.b32 	%r53, %f85;
	shfl.sync.down.b32	%r54|%p33, %r53, 16, 31, -1;
	mov.b32 	%f264, %r54;
	max.f32 	%f265, %f85, %f264;
	mov.b32 	%r55, %f263;
	shfl.sync.down.b32	%r56|%p34, %r55, 16, 31, -1;
	mov.b32 	%f266, %r56;
	add.f32 	%f267, %f263, %f266;
	mov.b32 	%r57, %f265;
	shfl.sync.down.b32	%r58|%p35, %r57, 8, 31, -1;
	mov.b32 	%f268, %r58;
	max.f32 	%f269, %f265, %f268;
	mov.b32 	%r59, %f267;
	shfl.sync.down.b32	%r60|%p36, %r59, 8, 31, -1;
	mov.b32 	%f270, %r60;
	add.f32 	%f271, %f267, %f270;
	mov.b32 	%r61, %f269;
	shfl.sync.down.b32	%r62|%p37, %r61, 4, 31, -1;
	mov.b32 	%f272, %r62;
	max.f32 	%f273, %f269, %f272;
	mov.b32 	%r63, %f271;
	shfl.sync.down.b32	%r64|%p38, %r63, 4, 31, -1;
	mov.b32 	%f274, %r64;
	add.f32 	%f275, %f271, %f274;
	mov.b32 	%r65, %f273;
	shfl.sync.down.b32	%r66|%p39, %r65, 2, 31, -1;
	mov.b32 	%f276, %r66;
	max.f32 	%f277, %f273, %f276;
	mov.b32 	%r67, %f275;
	shfl.sync.down.b32	%r68|%p40, %r67, 2, 31, -1;
	mov.b32 	%f278, %r68;
	add.f32 	%f279, %f275, %f278;
	mov.b32 	%r69, %f277;
	shfl.sync.down.b32	%r70|%p41, %r69, 1, 31, -1;
	mov.b32 	%f280, %r70;
	max.f32 	%f49, %f277, %f280;
	mov.b32 	%r71, %f279;
	shfl.sync.down.b32	%r72|%p42, %r71, 1, 31, -1;
	mov.b32 	%f281, %r72;
	add.f32 	%f50, %f279, %f281;
	and.b32  	%r73, %r1, 31;
	setp.ne.s32 	%p43, %r73, 0;
	@%p43 bra 	$L__BB0_34;
	shr.u32 	%r74, %r1, 3;
	mov.u32 	%r75, _ZZ13softmaxKernelPfS_iiE8smem_max;
	add.s32 	%r76, %r75, %r74;
	st.shared.f32 	[%r76], %f49;
	mov.u32 	%r77, _ZZ13softmaxKernelPfS_iiE9smem_norm;
	add.s32 	%r78, %r77, %r74;
	st.shared.f32 	[%r78], %f50;
$L__BB0_34:
	bar.sync 	0;
	mov.u32 	%r79, %ntid.x;
	setp.lt.u32 	%p44, %r79, 33;
	setp.gt.u32 	%p45, %r1, 31;
	or.pred  	%p46, %p44, %p45;
	@%p46 bra 	$L__BB0_37;
	shl.b32 	%r80, %r1, 2;
	mov.u32 	%r81, _ZZ13softmaxKernelPfS_iiE9smem_norm;
	add.s32 	%r82, %r81, %r80;
	ld.shared.f32 	%f282, [%r82];
	mov.u32 	%r83, _ZZ13softmaxKernelPfS_iiE8smem_max;
	add.s32 	%r84, %r83, %r80;
	ld.shared.f32 	%f283, [%r84];
	mov.b32 	%r85, %f283;
	shfl.sync.down.b32	%r86|%p47, %r85, 16, 31, -1;
	mov.b32 	%f284, %r86;
	max.f32 	%f285, %f283, %f284;
	mov.b32 	%r87, %f282;
	shfl.sync.down.b32	%r88|%p48, %r87, 16, 31, -1;
	mov.b32 	%f286, %r88;
	add.f32 	%f287, %f282, %f286;
	mov.b32 	%r89, %f285;
	shfl.sync.down.b32	%r90|%p49, %r89, 8, 31, -1;
	mov.b32 	%f288, %r90;
	max.f32 	%f289, %f285, %f288;
	mov.b32 	%r91, %f287;
	shfl.sync.down.b32	%r92|%p50, %r91, 8, 31, -1;
	mov.b32 	%f290, %r92;
	add.f32 	%f291, %f287, %f290;
	mov.b32 	%r93, %f289;
	shfl.sync.down.b32	%r94|%p51, %r93, 4, 31, -1;
	mov.b32 	%f292, %r94;
	max.f32 	%f293, %f289, %f292;
	mov.b32 	%r95, %f291;
	shfl.sync.down.b32	%r96|%p52, %r95, 4, 31, -1;
	mov.b32 	%f294, %r96;
	add.f32 	%f295, %f291, %f294;
	mov.b32 	%r97, %f293;
	shfl.sync.down.b32	%r98|%p53, %r97, 2, 31, -1;
	mov.b32 	%f296, %r98;
	max.f32 	%f297, %f293, %f296;
	mov.b32 	%r99, %f295;
	shfl.sync.down.b32	%r100|%p54, %r99, 2, 31, -1;
	mov.b32 	%f298, %r100;
	add.f32 	%f299, %f295, %f298;
	mov.b32 	%r101, %f297;
	shfl.sync.down.b32	%r102|%p55, %r101, 1, 31, -1;
	mov.b32 	%f300, %r102;
	max.f32 	%f51, %f297, %f300;
	mov.b32 	%r103, %f299;
	shfl.sync.down.b32	%r104|%p56, %r103, 1, 31, -1;
	mov.b32 	%f301, %r104;
	add.f32 	%f52, %f299, %f301;
	setp.ne.s32 	%p57, %r1, 0;
	@%p57 bra 	$L__BB0_37;
	st.shared.f32 	[_ZZ13softmaxKernelPfS_iiE8smem_max], %f51;
	st.shared.f32 	[_ZZ13softmaxKernelPfS_iiE9smem_norm], %f52;
$L__BB0_37:
	ld.param.u64 	%rd12, [_Z13softmaxKernelPfS_ii_param_1];
	setp.ge.s32 	%p58, %r2, %r17;
	bar.sync 	0;
	ld.shared.f32 	%f53, [_ZZ13softmaxKernelPfS_iiE9smem_norm];
	bar.sync 	0;
	cvta.to.global.u64 	%rd10, %rd12;
	add.s64 	%rd3, %rd10, %rd9;
	@%p58 bra 	$L__BB0_39;
	div.rn.f32 	%f302, %f33, %f53;
	st.global.f32 	[%rd3], %f302;
$L__BB0_39:
	mov.u32 	%r105, %tid.x;
	shl.b32 	%r106, %r105, 4;
	or.b32  	%r107, %r106, 1;
	setp.ge.s32 	%p59, %r107, %r17;
	@%p59 bra 	$L__BB0_41;
	div.rn.f32 	%f303, %f34, %f53;
	st.global.f32 	[%rd3+4], %f303;
$L__BB0_41:
	setp.ge.s32 	%p60, %r3, %r17;
	@%p60 bra 	$L__BB0_43;
	div.rn.f32 	%f304, %f35, %f53;
	st.global.f32 	[%rd3+8], %f304;
$L__BB0_43:
	setp.ge.s32 	%p61, %r4, %r17;
	@%p61 bra 	$L__BB0_45;
	div.rn.f32 	%f305, %f36, %f53;
	st.global.f32 	[%rd3+12], %f305;
$L__BB0_45:
	setp.ge.s32 	%p62, %r5, %r17;
	@%p62 bra 	$L__BB0_47;
	div.rn.f32 	%f306, %f37, %f53;
	st.global.f32 	[%rd3+16], %f306;
$L__BB0_47:
	setp.ge.s32 	%p63, %r6, %r17;
	@%p63 bra 	$L__BB0_49;
	div.rn.f32 	%f307, %f38, %f53;
	st.global.f32 	[%rd3+20], %f307;
$L__BB0_49:
	setp.ge.s32 	%p64, %r7, %r17;
	@%p64 bra 	$L__BB0_51;
	div.rn.f32 	%f308, %f39, %f53;
	st.global.f32 	[%rd3+24], %f308;
$L__BB0_51:
	setp.ge.s32 	%p65, %r8, %r17;
	@%p65 bra 	$L__BB0_53;
	div.rn.f32 	%f309, %f40, %f53;
	st.global.f32 	[%rd3+28], %f309;
$L__BB0_53:
	setp.ge.s32 	%p66, %r9, %r17;
	@%p66 bra 	$L__BB0_55;
	div.rn.f32 	%f310, %f41, %f53;
	st.global.f32 	[%rd3+32], %f310;
$L__BB0_55:
	setp.ge.s32 	%p67, %r10, %r17;
	@%p67 bra 	$L__BB0_57;
	div.rn.f32 	%f311, %f42, %f53;
	st.global.f32 	[%rd3+36], %f311;
$L__BB0_57:
	setp.ge.s32 	%p68, %r11, %r17;
	@%p68 bra 	$L__BB0_59;
	div.rn.f32 	%f312, %f43, %f53;
	st.global.f32 	[%rd3+40], %f312;
$L__BB0_59:
	setp.ge.s32 	%p69, %r12, %r17;
	@%p69 bra 	$L__BB0_61;
	div.rn.f32 	%f313, %f44, %f53;
	st.global.f32 	[%rd3+44], %f313;
$L__BB0_61:
	setp.ge.s32 	%p70, %r13, %r17;
	@%p70 bra 	$L__BB0_63;
	div.rn.f32 	%f314, %f45, %f53;
	st.global.f32 	[%rd3+48], %f314;
$L__BB0_63:
	setp.ge.s32 	%p71, %r14, %r17;
	@%p71 bra 	$L__BB0_65;
	div.rn.f32 	%f315, %f46, %f53;
	st.global.f32 	[%rd3+52], %f315;
$L__BB0_65:
	setp.ge.s32 	%p72, %r15, %r17;
	@%p72 bra 	$L__BB0_67;
	div.rn.f32 	%f316, %f47, %f53;
	st.global.f32 	[%rd3+56], %f316;
$L__BB0_67:
	setp.ge.s32 	%p73, %r16, %r17;
	@%p73 bra 	$L__BB0_69;
	div.rn.f32 	%f317, %f48, %f53;
	st.global.f32 	[%rd3+60], %f317;
$L__BB0_69:
	ret;

}


// ===== COMPILED SASS (sm_100) =====

	.target	sm_100

	.elftype	@"ET_EXEC"


//--------------------- .note.nv.tkinfo           --------------------------
	.section	.note.nv.tkinfo,"",@"SHT_NOTE"
	.sectionflags	@"SHF_NOTE_NV_TKINFO"
	.tkinfo
        /*0018*/ 	.word	0x00000002
        /*0030*/ 	.string	""
        /*0030*/ 	.string	"ptxas"
        /*0030*/ 	.string	"Cuda compilation tools, release 13.0, V13.0.88"
        /*0030*/ 	.string	"Build cuda_13.0.r13.0/compiler.36424714_0"
        /*0030*/ 	.string	"-arch sm_100 -m 64 "



//--------------------- .note.nv.cuinfo           --------------------------
	.section	.note.nv.cuinfo,"",@"SHT_NOTE"
	.sectionflags	@"SHF_NOTE_NV_CUINFO"
        /*0018*/ 	.short	0x0002
        /*001a*/ 	.short	0x0064
        /*001c*/ 	.short	0x0082
	.zero		2


//--------------------- .nv.info                  --------------------------
	.section	.nv.info,"",@"SHT_CUDA_INFO"
	.align	4


	//----- nvinfo : EIATTR_REGCOUNT
	.align		4
        /*0000*/ 	.byte	0x04, 0x2f
        /*0002*/ 	.short	(.L_1 - .L_0)
	.align		4
.L_0:
        /*0004*/ 	.word	index@(_Z13softmaxKernelPfS_ii)
        /*0008*/ 	.word	0x00000030


	//----- nvinfo : EIATTR_FRAME_SIZE
	.align		4
.L_1:
        /*000c*/ 	.byte	0x04, 0x11
        /*000e*/ 	.short	(.L_3 - .L_2)
	.align		4
.L_2:
        /*0010*/ 	.word	index@($__internal_0_$__cuda_sm3x_div_rn_noftz_f32_slowpath)
        /*0014*/ 	.word	0x00000000


	//----- nvinfo : EIATTR_FRAME_SIZE
	.align		4
.L_3:
        /*0018*/ 	.byte	0x04, 0x11
        /*001a*/ 	.short	(.L_5 - .L_4)
	.align		4
.L_4:
        /*001c*/ 	.word	index@(_Z13softmaxKernelPfS_ii)
        /*0020*/ 	.word	0x00000000


	//----- nvinfo : EIATTR_MIN_STACK_SIZE
	.align		4
.L_5:
        /*0024*/ 	.byte	0x04, 0x12
        /*0026*/ 	.short	(.L_7 - .L_6)
	.align		4
.L_6:
        /*0028*/ 	.word	index@(_Z13softmaxKernelPfS_ii)
        /*002c*/ 	.word	0x00000000
.L_7:


//--------------------- .nv.compat                --------------------------
	.section	.nv.compat,"",@"SHT_CUDA_COMPAT_INFO"
	.align	4
        /*0000*/ 	.byte	0x02, 0x09, 0x00, 0x00, 0x02, 0x02, 0x01, 0x00, 0x02, 0x05, 0x05, 0x00, 0x03, 0x07, 0x01, 0x01
        /*0010*/ 	.byte	0x02, 0x03, 0x00, 0x00, 0x02, 0x06, 0x01, 0x00, 0x04, 0x0b, 0x08, 0x00, 0x01, 0x00, 0x00, 0x00
        /*0020*/ 	.byte	0x00, 0x00, 0x00, 0x00


//--------------------- .nv.info._Z13softmaxKernelPfS_ii --------------------------
	.section	.nv.info._Z13softmaxKernelPfS_ii,"",@"SHT_CUDA_INFO"
	.sectionflags	@""
	.align	4


	//----- nvinfo : EIATTR_CUDA_API_VERSION
	.align		4
        /*0000*/ 	.byte	0x04, 0x37
        /*0002*/ 	.short	(.L_9 - .L_8)
.L_8:
        /*0004*/ 	.word	0x00000082


	//----- nvinfo : EIATTR_KPARAM_INFO
	.align		4
.L_9:
        /*0008*/ 	.byte	0x04, 0x17
        /*000a*/ 	.short	(.L_11 - .L_10)
.L_10:
        /*000c*/ 	.word	0x00000000
        /*0010*/ 	.short	0x0003
        /*0012*/ 	.short	0x0014
        /*0014*/ 	.byte	0x00, 0xf0, 0x11, 0x00


	//----- nvinfo : EIATTR_KPARAM_INFO
	.align		4
.L_11:
        /*0018*/ 	.byte	0x04, 0x17
        /*001a*/ 	.short	(.L_13 - .L_12)
.L_12:
        /*001c*/ 	.word	0x00000000
        /*0020*/ 	.short	0x0002
        /*0022*/ 	.short	0x0010
        /*0024*/ 	.byte	0x00, 0xf0, 0x11, 0x00


	//----- nvinfo : EIATTR_KPARAM_INFO
	.align		4
.L_13:
        /*0028*/ 	.byte	0x04, 0x17
        /*002a*/ 	.short	(.L_15 - .L_14)
.L_14:
        /*002c*/ 	.word	0x00000000
        /*0030*/ 	.short	0x0001
        /*0032*/ 	.short	0x0008
        /*0034*/ 	.byte	0x00, 0xf5, 0x21, 0x00


	//----- nvinfo : EIATTR_KPARAM_INFO
	.align		4
.L_15:
        /*0038*/ 	.byte	0x04, 0x17
        /*003a*/ 	.short	(.L_17 - .L_16)
.L_16:
        /*003c*/ 	.word	0x00000000
        /*0040*/ 	.short	0x0000
        /*0042*/ 	.short	0x0000
        /*0044*/ 	.byte	0x00, 0xf5, 0x21, 0x00


	//----- nvinfo : EIATTR_SPARSE_MMA_MASK
	.align		4
.L_17:
        /*0048*/ 	.byte	0x03, 0x50
        /*004a*/ 	.short	0x0000


	//----- nvinfo : EIATTR_MAXREG_COUNT
	.align		4
        /*004c*/ 	.byte	0x03, 0x1b
        /*004e*/ 	.short	0x00ff


	//----- nvinfo : EIATTR_NUM_BARRIERS
	.align		4
        /*0050*/ 	.byte	0x02, 0x4c
        /*0052*/ 	.byte	0x01
	.zero		1


	//----- nvinfo : EIATTR_MERCURY_ISA_VERSION
	.align		4
        /*0054*/ 	.byte	0x03, 0x5f
        /*0056*/ 	.short	0x0101


	//----- nvinfo : EIATTR_COOP_GROUP_MASK_REGIDS
	.align		4
        /*0058*/ 	.byte	0x04, 0x29
        /*005a*/ 	.short	(.L_19 - .L_18)


	//   ....[0]....
.L_18:
        /*005c*/ 	.word	0xffffffff


	//   ....[1]....
        /*0060*/ 	.word	0xffffffff


	//   ....[2]....
        /*0064*/ 	.word	0xffffffff


	//   ....[3]....
        /*0068*/ 	.word	0xffffffff


	//   ....[4]....
        /*006c*/ 	.word	0xffffffff


	//   ....[5]....
        /*0070*/ 	.word	0xffffffff


	//   ....[6]....
        /*0074*/ 	.word	0xffffffff


	//   ....[7]....
        /*0078*/ 	.word	0xffffffff


	//   ....[8]....
        /*007c*/ 	.word	0xffffffff


	//   ....[9]....
        /*0080*/ 	.word	0xffffffff


	//   ....[10]....
        /*0084*/ 	.word	0xffffffff


	//   ....[11]....
        /*0088*/ 	.word	0xffffffff


	//   ....[12]....
        /*008c*/ 	.word	0xffffffff


	//   ....[13]....
        /*0090*/ 	.word	0xffffffff


	//   ....[14]....
        /*0094*/ 	.word	0xffffffff


	//   ....[15]....
        /*0098*/ 	.word	0xffffffff


	//   ....[16]....
        /*009c*/ 	.word	0xffffffff


	//   ....[17]....
        /*00a0*/ 	.word	0xffffffff


	//   ....[18]....
        /*00a4*/ 	.word	0xffffffff


	//   ....[19]....
        /*00a8*/ 	.word	0xffffffff


	//   ....[20]....
        /*00ac*/ 	.word	0x05000015


	//   ....[21]....
        /*00b0*/ 	.word	0x05000015


	//   ....[22]....
        /*00b4*/ 	.word	0x05000015


	//   ....[23]....
        /*00b8*/ 	.word	0x05000015


	//   ....[24]....
        /*00bc*/ 	.word	0x05000015


	//   ....[25]....
        /*00c0*/ 	.word	0x05000015


	//   ....[26]....
        /*00c4*/ 	.word	0x05000015


	//   ....[27]....
        /*00c8*/ 	.word	0x05000015


	//   ....[28]....
        /*00cc*/ 	.word	0x05000015


	//   ....[29]....
        /*00d0*/ 	.word	0x05000015


	//----- nvinfo : EIATTR_COOP_GROUP_INSTR_OFFSETS
	.align		4
.L_19:
        /*00d4*/ 	.byte	0x04, 0x28
        /*00d6*/ 	.short	(.L_21 - .L_20)


	//   ....[0]....
.L_20:
        /*00d8*/ 	.word	0x00001010


	//   ....[1]....
        /*00dc*/ 	.word	0x00001030


	//   ....[2]....
        /*00e0*/ 	.word	0x00001050


	//   ....[3]....
        /*00e4*/ 	.word	0x00001070


	//   ....[4]....
        /*00e8*/ 	.word	0x00001090


	//   ....[5]....
        /*00ec*/ 	.word	0x000010b0


	//   ....[6]....
        /*00f0*/ 	.word	0x000010d0


	//   ....[7]....
        /*00f4*/ 	.word	0x000010f0


	//   ....[8]....
        /*00f8*/ 	.word	0x00001110


	//   ....[9]....
        /*00fc*/ 	.word	0x00001130


	//   ....[10]....
        /*0100*/ 	.word	0x00001300


	//   ....[11]....
        /*0104*/ 	.word	0x00001310


	//   ....[12]....
        /*0108*/ 	.word	0x00001340


	//   ....[13]....
        /*010c*/ 	.word	0x00001350


	//   ....[14]....
        /*0110*/ 	.word	0x00001380


	//   ....[15]....
        /*0114*/ 	.word	0x00001390


	//   ....[16]....
        /*0118*/ 	.word	0x000013c0


	//   ....[17]....
        /*011c*/ 	.word	0x000013d0


	//   ....[18]....
        /*0120*/ 	.word	0x00001400


	//   ....[19]....
        /*0124*/ 	.word	0x00001410


	//   ....[20]....
        /*0128*/ 	.word	0x00002a50


	//   ....[21]....
        /*012c*/ 	.word	0x00002ab0


	//   ....[22]....
        /*0130*/ 	.word	0x00002b10


	//   ....[23]....
        /*0134*/ 	.word	0x00002b70


	//   ....[24]....
        /*0138*/ 	.word	0x00002be0


	//   ....[25]....
        /*013c*/ 	.word	0x00002c40


	//   ....[26]....
        /*0140*/ 	.word	0x00002cb0


	//   ....[27]....
        /*0144*/ 	.word	0x00002d10


	//   ....[28]....
        /*0148*/ 	.word	0x00002d80


	//   ....[29]....
        /*014c*/ 	.word	0x00002de0


	//----- nvinfo : EIATTR_VRC_CTA_INIT_COUNT
	.align		4
.L_21:
        /*0150*/ 	.byte	0x02, 0x4a
	.zero		1
	.zero		1


	//----- nvinfo : EIATTR_EXIT_INSTR_OFFSETS
	.align		4
        /*0154*/ 	.byte	0x04, 0x1c
        /*0156*/ 	.short	(.L_23 - .L_22)


	//   ....[0]....
.L_22:
        /*0158*/ 	.word	0x000028f0


	//   ....[1]....
        /*015c*/ 	.word	0x00002a00


	//----- nvinfo : EIATTR_CRS_STACK_SIZE
	.align		4
.L_23:
        /*0160*/ 	.byte	0x04, 0x1e
        /*0162*/ 	.short	(.L_25 - .L_24)
.L_24:
        /*0164*/ 	.word	0x00000000


	//----- nvinfo : EIATTR_CBANK_PARAM_SIZE
	.align		4
.L_25:
        /*0168*/ 	.byte	0x03, 0x19
        /*016a*/ 	.short	0x0018


	//----- nvinfo : EIATTR_PARAM_CBANK
	.align		4
        /*016c*/ 	.byte	0x04, 0x0a
        /*016e*/ 	.short	(.L_27 - .L_26)
	.align		4
.L_26:
        /*0170*/ 	.word	index@(.nv.constant0._Z13softmaxKernelPfS_ii)
        /*0174*/ 	.short	0x0380
        /*0176*/ 	.short	0x0018


	//----- nvinfo : EIATTR_SW_WAR
	.align		4
.L_27:
        /*0178*/ 	.byte	0x04, 0x36
        /*017a*/ 	.short	(.L_29 - .L_28)
.L_28:
        /*017c*/ 	.word	0x00000008
.L_29:


//--------------------- .nv.callgraph             --------------------------
	.section	.nv.callgraph,"",@"SHT_CUDA_CALLGRAPH"
	.align	4
	.sectionentsize	8
	.align		4
        /*0000*/ 	.word	0x00000000
	.align		4
        /*0004*/ 	.word	0xffffffff
	.align		4
        /*0008*/ 	.word	0x00000000
	.align		4
        /*000c*/ 	.word	0xfffffffe
	.align		4
        /*0010*/ 	.word	0x00000000
	.align		4
        /*0014*/ 	.word	0xfffffffd
	.align		4
        /*0018*/ 	.word	0x00000000
	.align		4
        /*001c*/ 	.word	0xfffffffc


//--------------------- .text._Z13softmaxKernelPfS_ii --------------------------
	.section	.text._Z13softmaxKernelPfS_ii,"ax",@progbits
	.align	128
        .global         _Z13softmaxKernelPfS_ii
        .type           _Z13softmaxKernelPfS_ii,@function
        .size           _Z13softmaxKernelPfS_ii,(.L_x_89 - _Z13softmaxKernelPfS_ii)
        .other          _Z13softmaxKernelPfS_ii,@"STO_CUDA_ENTRY STV_DEFAULT"
_Z13softmaxKernelPfS_ii:
.text._Z13softmaxKernelPfS_ii:
[----:B------:R-:W-:Y:S01]  /*0000*/  LDC R1, c[0x0][0x37c] ;  /* 0x0000df00ff017b82 */ /* 0x000fe20000000800 */
[----:B------:R-:W0:Y:S07]  /*0010*/  S2R R19, SR_TID.X ;  /* 0x0000000000137919 */ /* 0x000e2e0000002100 */
[----:B------:R-:W1:Y:S01]  /*0020*/  S2UR UR4, SR_CTAID.X ;  /* 0x00000000000479c3 */ /* 0x000e620000002500 */
[----:B------:R-:W2:Y:S01]  /*0030*/  LDCU.64 UR6, c[0x0][0x380] ;  /* 0x00007000ff0677ac */ /* 0x000ea20008000a00 */
[----:B------:R-:W3:Y:S06]  /*0040*/  LDCU.64 UR8, c[0x0][0x358] ;  /* 0x00006b00ff0877ac */ /* 0x000eec0008000a00 */
[----:B------:R-:W1:Y:S01]  /*0050*/  LDC R36, c[0x0][0x394] ;  /* 0x0000e500ff247b82 */ /* 0x000e620000000800 */
[----:B0-----:R-:W-:Y:S01]  /*0060*/  SHF.L.U32 R17, R19, 0x4, RZ ;  /* 0x0000000413117819 */ /* 0x001fe200000006ff */
[----:B-1----:R-:W-:-:S03]  /*0070*/  IMAD R4, R36, UR4, RZ ;  /* 0x0000000424047c24 */ /* 0x002fc6000f8e02ff */
[C---:B------:R-:W-:Y:S02]  /*0080*/  ISETP.GE.AND P1, PT, R17.reuse, R36, PT ;  /* 0x000000241100720c */ /* 0x040fe40003f26270 */
[C---:B------:R-:W-:Y:S02]  /*0090*/  IADD3 R18, P0, PT, R17.reuse, R4, RZ ;  /* 0x0000000411127210 */ /* 0x040fe40007f1e0ff */
[----:B------:R-:W-:Y:S02]  /*00a0*/  IADD3 R11, PT, PT, R17, 0x1, RZ ;  /* 0x00000001110b7810 */ /* 0x000fe40007ffe0ff */
[----:B------:R-:W-:Y:S02]  /*00b0*/  LEA.HI.X.SX32 R5, R4, RZ, 0x1, P0 ;  /* 0x000000ff04057211 */ /* 0x000fe400000f0eff */
[C---:B------:R-:W-:Y:S02]  /*00c0*/  SHF.L.U32 R20, R18.reuse, 0x2, RZ ;  /* 0x0000000212147819 */ /* 0x040fe400000006ff */
[----:B------:R-:W-:-:S02]  /*00d0*/  SHF.L.U64.HI R18, R18, 0x2, R5 ;  /* 0x0000000212127819 */ /* 0x000fc40000010205 */
[----:B--2---:R-:W-:Y:S02]  /*00e0*/  IADD3 R4, P0, PT, R20, UR6, RZ ;  /* 0x0000000614047c10 */ /* 0x004fe4000ff1e0ff */
[----:B------:R-:W-:Y:S02]  /*00f0*/  ISETP.GE.AND P2, PT, R11, R36, PT ;  /* 0x000000240b00720c */ /* 0x000fe40003f46270 */
[----:B------:R-:W-:Y:S02]  /*0100*/  IADD3.X R5, PT, PT, R18, UR7, RZ, P0, !PT ;  /* 0x0000000712057c10 */ /* 0x000fe400087fe4ff */
[----:B------:R-:W-:-:S03]  /*0110*/  IADD3 R11, PT, PT, R17, 0x2, RZ ;  /* 0x00000002110b7810 */ /* 0x000fc60007ffe0ff */
[----:B---3--:R-:W2:Y:S01]  /*0120*/  @!P1 LDG.E R9, desc[UR8][R4.64] ;  /* 0x0000000804099981 */ /* 0x008ea2000c1e1900 */
[----:B------:R-:W-:Y:S01]  /*0130*/  ISETP.GE.AND P0, PT, R11, R36, PT ;  /* 0x000000240b00720c */ /* 0x000fe20003f06270 */
[----:B------:R-:W-:-:S04]  /*0140*/  VIADD R11, R17, 0x3 ;  /* 0x00000003110b7836 */ /* 0x000fc80000000000 */
[----:B------:R-:W3:Y:S01]  /*0150*/  @!P2 LDG.E R7, desc[UR8][R4.64+0x4] ;  /* 0x000004080407a981 */ /* 0x000ee2000c1e1900 */
[----:B------:R-:W-:Y:S02]  /*0160*/  ISETP.GE.AND P2, PT, R11, R36, PT ;  /* 0x000000240b00720c */ /* 0x000fe40003f46270 */
[----:B------:R-:W-:-:S05]  /*0170*/  IADD3 R11, PT, PT, R17, 0x4, RZ ;  /* 0x00000004110b7810 */ /* 0x000fca0007ffe0ff */
[----:B------:R-:W4:Y:S01]  /*0180*/  @!P0 LDG.E R3, desc[UR8][R4.64+0x8] ;  /* 0x0000080804038981 */ /* 0x000f22000c1e1900 */
[----:B------:R-:W-:Y:S02]  /*0190*/  ISETP.GE.AND P0, PT, R11, R36, PT ;  /* 0x000000240b00720c */ /* 0x000fe40003f06270 */
[----:B------:R-:W-:-:S03]  /*01a0*/  IADD3 R22, PT, PT, R17, 0x5, RZ ;  /* 0x0000000511167810 */ /* 0x000fc60007ffe0ff */
[----:B------:R-:W5:Y:S01]  /*01b0*/  @!P2 LDG.E R42, desc[UR8][R4.64+0xc] ;  /* 0x00000c08042aa981 */ /* 0x000f62000c1e1900 */
[----:B------:R-:W-:Y:S02]  /*01c0*/  ISETP.GE.AND P2, PT, R22, R36, PT ;  /* 0x000000241600720c */ /* 0x000fe40003f46270 */
[----:B------:R-:W-:-:S05]  /*01d0*/  IADD3 R23, PT, PT, R17, 0x6, RZ ;  /* 0x0000000611177810 */ /* 0x000fca0007ffe0ff */
[----:B------:R-:W5:Y:S01]  /*01e0*/  @!P0 LDG.E R16, desc[UR8][R4.64+0x10] ;  /* 0x0000100804108981 */ /* 0x000f62000c1e1900 */
[----:B------:R-:W-:Y:S02]  /*01f0*/  ISETP.GE.AND P0, PT, R23, R36, PT ;  /* 0x000000241700720c */ /* 0x000fe40003f06270 */
[----:B------:R-:W-:-:S03]  /*0200*/  IADD3 R24, PT, PT, R17, 0x7, RZ ;  /* 0x0000000711187810 */ /* 0x000fc60007ffe0ff */
[----:B------:R-:W5:Y:S01]  /*0210*/  @!P2 LDG.E R12, desc[UR8][R4.64+0x14] ;  /* 0x00001408040ca981 */ /* 0x000f62000c1e1900 */
[----:B------:R-:W-:Y:S01]  /*0220*/  ISETP.GE.AND P2, PT, R24, R36, PT ;  /* 0x000000241800720c */ /* 0x000fe20003f46270 */
[----:B------:R-:W-:-:S06]  /*0230*/  VIADD R25, R17, 0x8 ;  /* 0x0000000811197836 */ /* 0x000fcc0000000000 */
[----:B------:R-:W5:Y:S01]  /*0240*/  @!P0 LDG.E R44, desc[UR8][R4.64+0x18] ;  /* 0x00001808042c8981 */ /* 0x000f62000c1e1900 */
        /* <DEDUP_REMOVED lines=9> */
[----:B------:R-:W-:Y:S02]  /*02e0*/  ISETP.GE.AND P2, PT, R28, R36, PT ;  /* 0x000000241c00720c */ /* 0x000fe40003f46270 */
[----:B------:R-:W-:-:S05]  /*02f0*/  IADD3 R29, PT, PT, R17, 0xc, RZ ;  /* 0x0000000c111d7810 */ /* 0x000fca0007ffe0ff */
[----:B------:R-:W5:Y:S01]  /*0300*/  @!P0 LDG.E R14, desc[UR8][R4.64+0x28] ;  /* 0x00002808040e8981 */ /* 0x000f62000c1e1900 */
[----:B------:R-:W-:Y:S01]  /*0310*/  ISETP.GE.AND P0, PT, R29, R36, PT ;  /* 0x000000241d00720c */ /* 0x000fe20003f06270 */
[----:B------:R-:W-:-:S04]  /*0320*/  VIADD R30, R17, 0xd ;  /* 0x0000000d111e7836 */ /* 0x000fc80000000000 */
[----:B------:R-:W5:Y:S01]  /*0330*/  @!P2 LDG.E R34, desc[UR8][R4.64+0x2c] ;  /* 0x00002c080422a981 */ /* 0x000f62000c1e1900 */
[----:B------:R-:W-:Y:S02]  /*0340*/  ISETP.GE.AND P2, PT, R30, R36, PT ;  /* 0x000000241e00720c */ /* 0x000fe40003f46270 */
[----:B------:R-:W-:-:S05]  /*0350*/  IADD3 R31, PT, PT, R17, 0xe, RZ ;  /* 0x0000000e111f7810 */ /* 0x000fca0007ffe0ff */
[----:B------:R-:W5:Y:S01]  /*0360*/  @!P0 LDG.E R2, desc[UR8][R4.64+0x30] ;  /* 0x0000300804028981 */ /* 0x000f62000c1e1900 */
[----:B------:R-:W-:Y:S02]  /*0370*/  ISETP.GE.AND P0, PT, R31, R36, PT ;  /* 0x000000241f00720c */ /* 0x000fe40003f06270 */
[----:B------:R-:W-:-:S03]  /*0380*/  IADD3 R32, PT, PT, R17, 0xf, RZ ;  /* 0x0000000f11207810 */ /* 0x000fc60007ffe0ff */
[----:B------:R-:W5:Y:S01]  /*0390*/  @!P2 LDG.E R0, desc[UR8][R4.64+0x34] ;  /* 0x000034080400a981 */ /* 0x000f62000c1e1900 */
[----:B------:R-:W-:-:S07]  /*03a0*/  ISETP.GE.AND P2, PT, R32, R36, PT ;  /* 0x000000242000720c */ /* 0x000fce0003f46270 */
[----:B------:R-:W5:Y:S06]  /*03b0*/  @!P0 LDG.E R40, desc[UR8][R4.64+0x38] ;  /* 0x0000380804288981 */ /* 0x000f6c000c1e1900 */
[----:B------:R-:W5:Y:S01]  /*03c0*/  @!P2 LDG.E R38, desc[UR8][R4.64+0x3c] ;  /* 0x00003c080426a981 */ /* 0x000f62000c1e1900 */
[----:B------:R-:W-:Y:S01]  /*03d0*/  MOV R35, 0x437c0000 ;  /* 0x437c000000237802 */ /* 0x000fe20000000f00 */
[----:B------:R-:W-:Y:S01]  /*03e0*/  BSSY.RECONVERGENT B0, `(.L_x_0) ;  /* 0x00000e2000007945 */ /* 0x000fe20003800200 */
[----:B--2---:R-:W-:-:S04]  /*03f0*/  FSETP.NE.AND P0, PT, R9, -INF , PT ;  /* 0xff8000000900780b */ /* 0x004fc80003f05000 */
[----:B------:R-:W-:-:S04]  /*0400*/  FSEL R36, R9, -INF , P0 ;  /* 0xff80000009247808 */ /* 0x000fc80000000000 */
[----:B---3--:R-:W-:-:S04]  /*0410*/  FSETP.GT.AND P0, PT, R7, R36, PT ;  /* 0x000000240700720b */ /* 0x008fc80003f04000 */
[----:B------:R-:W-:-:S04]  /*0420*/  FSEL R36, R7, R36, P0 ;  /* 0x0000002407247208 */ /* 0x000fc80000000000 */
[----:B----4-:R-:W-:-:S04]  /*0430*/  FSETP.GT.AND P0, PT, R3, R36, PT ;  /* 0x000000240300720b */ /* 0x010fc80003f04000 */
[----:B------:R-:W-:Y:S01]  /*0440*/  FSEL R11, R3, R36, P0 ;  /* 0x00000024030b7208 */ /* 0x000fe20000000000 */
[----:B------:R-:W-:-:S03]  /*0450*/  HFMA2 R36, -RZ, RZ, 0.96630859375, -0.0022525787353515625 ;  /* 0x3bbb989dff247431 */ /* 0x000fc600000001ff */
[----:B-----5:R-:W-:-:S04]  /*0460*/  FSETP.GT.AND P0, PT, R42, R11, PT ;  /* 0x0000000b2a00720b */ /* 0x020fc80003f04000 */
[----:B------:R-:W-:-:S04]  /*0470*/  FSEL R11, R42, R11, P0 ;  /* 0x0000000b2a0b7208 */ /* 0x000fc80000000000 */
[----:B------:R-:W-:-:S04]  /*0480*/  FSETP.GT.AND P0, PT, R16, R11, PT ;  /* 0x0000000b1000720b */ /* 0x000fc80003f04000 */
        /* <DEDUP_REMOVED lines=22> */
[----:B------:R-:W-:Y:S02]  /*05f0*/  FSEL R21, R38, R11, P0 ;  /* 0x0000000b26157208 */ /* 0x000fe40000000000 */
[----:B------:R-:W-:-:S03]  /*0600*/  LOP3.LUT P0, RZ, R19, 0x1f, RZ, 0xc0, !PT ;  /* 0x0000001f13ff7812 */ /* 0x000fc6000780c0ff */
[--C-:B------:R-:W-:Y:S01]  /*0610*/  FADD R33, R9, -R21.reuse ;  /* 0x8000001509217221 */ /* 0x100fe20000000000 */
[--C-:B------:R-:W-:Y:S01]  /*0620*/  FADD R15, R7, -R21.reuse ;  /* 0x80000015070f7221 */ /* 0x100fe20000000000 */
[--C-:B------:R-:W-:Y:S01]  /*0630*/  FADD R3, R3, -R21.reuse ;  /* 0x8000001503037221 */ /* 0x100fe20000000000 */
[--C-:B------:R-:W-:Y:S01]  /*0640*/  FADD R11, R42, -R21.reuse ;  /* 0x800000152a0b7221 */ /* 0x100fe20000000000 */
[-C--:B------:R-:W-:Y:S01]  /*0650*/  FFMA.SAT R4, R33, R36.reuse, 0.5 ;  /* 0x3f00000021047423 */ /* 0x080fe20000002024 */
[-C--:B------:R-:W-:Y:S01]  /*0660*/  FFMA.SAT R9, R15, R36.reuse, 0.5 ;  /* 0x3f0000000f097423 */ /* 0x080fe20000002024 */
[-C--:B------:R-:W-:Y:S01]  /*0670*/  FFMA.SAT R5, R3, R36.reuse, 0.5 ;  /* 0x3f00000003057423 */ /* 0x080fe20000002024 */
[--C-:B------:R-:W-:Y:S01]  /*0680*/  FADD R41, R12, -R21.reuse ;  /* 0x800000150c297221 */ /* 0x100fe20000000000 */
[-C--:B------:R-:W-:Y:S01]  /*0690*/  FFMA.RM R7, R4, R35.reuse, 12582913 ;  /* 0x4b40000104077423 */ /* 0x080fe20000004023 */
[-C--:B------:R-:W-:Y:S01]  /*06a0*/  FFMA.RM R9, R9, R35.reuse, 12582913 ;  /* 0x4b40000109097423 */ /* 0x080fe20000004023 */
[-C--:B------:R-:W-:Y:S01]  /*06b0*/  FFMA.RM R5, R5, R35.reuse, 12582913 ;  /* 0x4b40000105057423 */ /* 0x080fe20000004023 */
[-C--:B------:R-:W-:Y:S01]  /*06c0*/  FFMA.SAT R37, R41, R36.reuse, 0.5 ;  /* 0x3f00000029257423 */ /* 0x080fe20000002024 */
[----:B------:R-:W-:Y:S01]  /*06d0*/  FADD R4, R7, -12583039 ;  /* 0xcb40007f07047421 */ /* 0x000fe20000000000 */
[----:B------:R-:W-:Y:S01]  /*06e0*/  FADD R13, R9, -12583039 ;  /* 0xcb40007f090d7421 */ /* 0x000fe20000000000 */
[----:B------:R-:W-:Y:S01]  /*06f0*/  FADD R42, R5, -12583039 ;  /* 0xcb40007f052a7421 */ /* 0x000fe20000000000 */
[--C-:B------:R-:W-:Y:S01]  /*0700*/  FADD R39, R44, -R21.reuse ;  /* 0x800000152c277221 */ /* 0x100fe20000000000 */
[----:B------:R-:W-:Y:S01]  /*0710*/  FFMA R4, R33, 1.4426950216293334961, -R4 ;  /* 0x3fb8aa3b21047823 */ /* 0x000fe20000000804 */
[----:B------:R-:W-:Y:S01]  /*0720*/  FADD R43, R34, -R21 ;  /* 0x80000015222b7221 */ /* 0x000fe20000000000 */
[----:B------:R-:W-:Y:S01]  /*0730*/  FFMA R42, R3, 1.4426950216293334961, -R42 ;  /* 0x3fb8aa3b032a7823 */ /* 0x000fe2000000082a */
[-C--:B------:R-:W-:Y:S01]  /*0740*/  FFMA.SAT R44, R39, R36.reuse, 0.5 ;  /* 0x3f000000272c7423 */ /* 0x080fe20000002024 */
[----:B------:R-:W-:Y:S01]  /*0750*/  FFMA R33, R33, 1.925963033500011079e-08, R4 ;  /* 0x32a5706021217823 */ /* 0x000fe20000000004 */
[----:B------:R-:W-:Y:S01]  /*0760*/  FFMA R4, R15, 1.4426950216293334961, -R13 ;  /* 0x3fb8aa3b0f047823 */ /* 0x000fe2000000080d */
[-C--:B------:R-:W-:Y:S01]  /*0770*/  FFMA.SAT R13, R11, R36.reuse, 0.5 ;  /* 0x3f0000000b0d7423 */ /* 0x080fe20000002024 */
[-C--:B------:R-:W-:Y:S01]  /*0780*/  FFMA.SAT R34, R43, R36.reuse, 0.5 ;  /* 0x3f0000002b227423 */ /* 0x080fe20000002024 */
[--C-:B------:R-:W-:Y:S01]  /*0790*/  FADD R45, R0, -R21.reuse ;  /* 0x80000015002d7221 */ /* 0x100fe20000000000 */
[----:B------:R-:W-:Y:S01]  /*07a0*/  FFMA R15, R15, 1.925963033500011079e-08, R4 ;  /* 0x32a570600f0f7823 */ /* 0x000fe20000000004 */
[----:B------:R-:W-:Y:S01]  /*07b0*/  FFMA.RM R4, R13, R35, 12582913 ;  /* 0x4b4000010d047423 */ /* 0x000fe20000004023 */
[----:B------:R-:W-:Y:S01]  /*07c0*/  FADD R13, R16, -R21 ;  /* 0x80000015100d7221 */ /* 0x000fe20000000000 */
[----:B------:R-:W-:Y:S01]  /*07d0*/  FFMA R16, R3, 1.925963033500011079e-08, R42 ;  /* 0x32a5706003107823 */ /* 0x000fe2000000002a */
[----:B------:R-:W-:Y:S01]  /*07e0*/  MUFU.EX2 R33, R33 ;  /* 0x0000002100217308 */ /* 0x000fe20000000800 */
[C---:B------:R-:W-:Y:S01]  /*07f0*/  FADD R42, R4.reuse, -12583039 ;  /* 0xcb40007f042a7421 */ /* 0x040fe20000000000 */
[----:B------:R-:W-:Y:S01]  /*0800*/  FFMA.SAT R3, R13, R36, 0.5 ;  /* 0x3f0000000d037423 */ /* 0x000fe20000002024 */
[----:B------:R-:W-:-:S02]  /*0810*/  SHF.L.U32 R4, R4, 0x17, RZ ;  /* 0x0000001704047819 */ /* 0x000fc400000006ff */
[----:B------:R-:W-:Y:S01]  /*0820*/  FFMA R42, R11, 1.4426950216293334961, -R42 ;  /* 0x3fb8aa3b0b2a7823 */ /* 0x000fe2000000082a */
[----:B------:R-:W-:Y:S01]  /*0830*/  FFMA.RM R3, R3, R35, 12582913 ;  /* 0x4b40000103037423 */ /* 0x000fe20000004023 */
[----:B------:R-:W-:Y:S01]  /*0840*/  SHF.L.U32 R5, R5, 0x17, RZ ;  /* 0x0000001705057819 */ /* 0x000fe200000006ff */
[----:B------:R-:W-:Y:S01]  /*0850*/  MUFU.EX2 R15, R15 ;  /* 0x0000000f000f7308 */ /* 0x000fe20000000800 */
[----:B------:R-:W-:Y:S01]  /*0860*/  FFMA R11, R11, 1.925963033500011079e-08, R42 ;  /* 0x32a570600b0b7823 */ /* 0x000fe2000000002a */
[C---:B------:R-:W-:Y:S01]  /*0870*/  FADD R12, R3.reuse, -12583039 ;  /* 0xcb40007f030c7421 */ /* 0x040fe20000000000 */
[----:B------:R-:W-:-:S03]  /*0880*/  SHF.L.U32 R3, R3, 0x17, RZ ;  /* 0x0000001703037819 */ /* 0x000fc600000006ff */
[----:B------:R-:W-:Y:S01]  /*0890*/  FFMA R42, R13, 1.4426950216293334961, -R12 ;  /* 0x3fb8aa3b0d2a7823 */ /* 0x000fe2000000080c */
[-C--:B------:R-:W-:Y:S01]  /*08a0*/  FFMA.RM R12, R37, R35.reuse, 12582913 ;  /* 0x4b400001250c7423 */ /* 0x080fe20000004023 */
[----:B------:R-:W0:Y:S01]  /*08b0*/  MUFU.EX2 R11, R11 ;  /* 0x0000000b000b7308 */ /* 0x000e220000000800 */
[----:B------:R-:W-:Y:S01]  /*08c0*/  FADD R37, R8, -R21 ;  /* 0x8000001508257221 */ /* 0x000fe20000000000 */
[----:B------:R-:W-:Y:S01]  /*08d0*/  FFMA R42, R13, 1.925963033500011079e-08, R42 ;  /* 0x32a570600d2a7823 */ /* 0x000fe2000000002a */
[C---:B------:R-:W-:Y:S01]  /*08e0*/  FADD R13, R12.reuse, -12583039 ;  /* 0xcb40007f0c0d7421 */ /* 0x040fe20000000000 */
[----:B------:R-:W-:Y:S02]  /*08f0*/  IMAD.SHL.U32 R12, R12, 0x800000, RZ ;  /* 0x008000000c0c7824 */ /* 0x000fe400078e00ff */
[----:B------:R-:W-:Y:S01]  /*0900*/  FFMA.SAT R8, R37, R36, 0.5 ;  /* 0x3f00000025087423 */ /* 0x000fe20000002024 */
[C---:B------:R-:W-:Y:S01]  /*0910*/  FFMA R13, R41.reuse, 1.4426950216293334961, -R13 ;  /* 0x3fb8aa3b290d7823 */ /* 0x040fe2000000080d */
[----:B------:R-:W1:Y:S02]  /*0920*/  MUFU.EX2 R42, R42 ;  /* 0x0000002a002a7308 */ /* 0x000e640000000800 */
[-C--:B------:R-:W-:Y:S01]  /*0930*/  FFMA.RM R8, R8, R35.reuse, 12582913 ;  /* 0x4b40000108087423 */ /* 0x080fe20000004023 */
[----:B------:R-:W-:Y:S01]  /*0940*/  FFMA R41, R41, 1.925963033500011079e-08, R13 ;  /* 0x32a5706029297823 */ /* 0x000fe2000000000d */
[----:B------:R-:W-:-:S04]  /*0950*/  FFMA.RM R13, R44, R35, 12582913 ;  /* 0x4b4000012c0d7423 */ /* 0x000fc80000004023 */
[----:B------:R-:W-:Y:S01]  /*0960*/  FADD R44, R13, -12583039 ;  /* 0xcb40007f0d2c7421 */ /* 0x000fe20000000000 */
[----:B0-----:R-:W-:Y:S01]  /*0970*/  FMUL R4, R4, R11 ;  /* 0x0000000b04047220 */ /* 0x001fe20000400000 */
[----:B------:R-:W0:Y:S01]  /*0980*/  MUFU.EX2 R41, R41 ;  /* 0x0000002900297308 */ /* 0x000e220000000800 */
[----:B------:R-:W-:Y:S01]  /*0990*/  FFMA.RM R11, R34, R35, 12582913 ;  /* 0x4b400001220b7423 */ /* 0x000fe20000004023 */
[----:B------:R-:W-:Y:S01]  /*09a0*/  FFMA R44, R39, 1.4426950216293334961, -R44 ;  /* 0x3fb8aa3b272c7823 */ /* 0x000fe2000000082c */
[----:B------:R-:W-:Y:S02]  /*09b0*/  SHF.L.U32 R0, R13, 0x17, RZ ;  /* 0x000000170d007819 */ /* 0x000fe400000006ff */
[----:B------:R-:W-:Y:S01]  /*09c0*/  FADD R34, R11, -12583039 ;  /* 0xcb40007f0b227421 */ /* 0x000fe20000000000 */
[----:B------:R-:W-:Y:S01]  /*09d0*/  FFMA R39, R39, 1.925963033500011079e-08, R44 ;  /* 0x32a5706027277823 */ /* 0x000fe2000000002c */
[----:B------:R-:W-:Y:S02]  /*09e0*/  IMAD.SHL.U32 R44, R7, 0x800000, RZ ;  /* 0x00800000072c7824 */ /* 0x000fe400078e00ff */
[----:B-1----:R-:W-:Y:S01]  /*09f0*/  FMUL R3, R3, R42 ;  /* 0x0000002a03037220 */ /* 0x002fe20000400000 */
[C---:B------:R-:W-:Y:S01]  /*0a00*/  FFMA R34, R43.reuse, 1.4426950216293334961, -R34 ;  /* 0x3fb8aa3b2b227823 */ /* 0x040fe20000000822 */
[----:B------:R-:W1:Y:S01]  /*0a10*/  MUFU.EX2 R16, R16 ;  /* 0x0000001000107308 */ /* 0x000e620000000800 */
[----:B------:R-:W-:Y:S01]  /*0a20*/  FMUL R7, R44, R33 ;  /* 0x000000212c077220 */ /* 0x000fe20000400000 */
[----:B------:R-:W-:Y:S01]  /*0a30*/  FADD R44, R8, -12583039 ;  /* 0xcb40007f082c7421 */ /* 0x000fe20000000000 */
[--C-:B------:R-:W-:Y:S01]  /*0a40*/  FADD R33, R6, -R21.reuse ;  /* 0x8000001506217221 */ /* 0x100fe20000000000 */
[----:B------:R-:W-:Y:S01]  /*0a50*/  FFMA R34, R43, 1.925963033500011079e-08, R34 ;  /* 0x32a570602b227823 */ /* 0x000fe20000000022 */
[----:B------:R-:W-:Y:S01]  /*0a60*/  FADD R43, R2, -R21 ;  /* 0x80000015022b7221 */ /* 0x000fe20000000000 */
[----:B------:R-:W-:Y:S01]  /*0a70*/  FFMA R44, R37, 1.4426950216293334961, -R44 ;  /* 0x3fb8aa3b252c7823 */ /* 0x000fe2000000082c */
[----:B0-----:R-:W-:Y:S01]  /*0a80*/  FMUL R2, R12, R41 ;  /* 0x000000290c027220 */ /* 0x001fe20000400000 */
[----:B------:R-:W0:Y:S01]  /*0a90*/  MUFU.EX2 R39, R39 ;  /* 0x0000002700277308 */ /* 0x000e220000000800 */
[----:B------:R-:W-:Y:S01]  /*0aa0*/  FFMA.SAT R12, R43, R36, 0.5 ;  /* 0x3f0000002b0c7423 */ /* 0x000fe20000002024 */
[----:B------:R-:W-:Y:S01]  /*0ab0*/  FFMA R37, R37, 1.925963033500011079e-08, R44 ;  /* 0x32a5706025257823 */ /* 0x000fe2000000002c */
[----:B------:R-:W-:-:S02]  /*0ac0*/  SHF.L.U32 R44, R9, 0x17, RZ ;  /* 0x00000017092c7819 */ /* 0x000fc400000006ff */
[----:B------:R-:W-:Y:S01]  /*0ad0*/  FFMA.RM R12, R12, R35, 12582913 ;  /* 0x4b4000010c0c7423 */ /* 0x000fe20000004023 */
[----:B------:R-:W-:Y:S02]  /*0ae0*/  SHF.L.U32 R8, R8, 0x17, RZ ;  /* 0x0000001708087819 */ /* 0x000fe400000006ff */
[----:B------:R-:W-:Y:S01]  /*0af0*/  FMUL R6, R44, R15 ;  /* 0x0000000f2c067220 */ /* 0x000fe20000400000 */
[----:B------:R-:W-:Y:S01]  /*0b00*/  FFMA.SAT R44, R33, R36, 0.5 ;  /* 0x3f000000212c7423 */ /* 0x000fe20000002024 */
[----:B------:R-:W-:Y:S01]  /*0b10*/  FADD R42, R12, -12583039 ;  /* 0xcb40007f0c2a7421 */ /* 0x000fe20000000000 */
[----:B-1----:R-:W-:Y:S01]  /*0b20*/  FMUL R5, R5, R16 ;  /* 0x0000001005057220 */ /* 0x002fe20000400000 */
[----:B------:R-:W1:Y:S01]  /*0b30*/  MUFU.EX2 R37, R37 ;  /* 0x0000002500257308 */ /* 0x000e620000000800 */
[----:B------:R-:W-:Y:S01]  /*0b40*/  FFMA.RM R9, R44, R35, 12582913 ;  /* 0x4b4000012c097423 */ /* 0x000fe20000004023 */
[----:B------:R-:W-:-:S03]  /*0b50*/  FFMA R42, R43, 1.4426950216293334961, -R42 ;  /* 0x3fb8aa3b2b2a7823 */ /* 0x000fc6000000082a */
[----:B------:R-:W-:Y:S01]  /*0b60*/  FADD R44, R9, -12583039 ;  /* 0xcb40007f092c7421 */ /* 0x000fe20000000000 */
[----:B------:R-:W-:Y:S01]  /*0b70*/  FFMA R41, R43, 1.925963033500011079e-08, R42 ;  /* 0x32a570602b297823 */ /* 0x000fe2000000002a */
[----:B------:R-:W-:Y:S01]  /*0b80*/  FFMA.SAT R42, R45, R36, 0.5 ;  /* 0x3f0000002d2a7423 */ /* 0x000fe20000002024 */
[----:B0-----:R-:W-:Y:S01]  /*0b90*/  FMUL R0, R0, R39 ;  /* 0x0000002700007220 */ /* 0x001fe20000400000 */
[C---:B------:R-:W-:Y:S01]  /*0ba0*/  FFMA R44, R33.reuse, 1.4426950216293334961, -R44 ;  /* 0x3fb8aa3b212c7823 */ /* 0x040fe2000000082c */
[--C-:B------:R-:W-:Y:S01]  /*0bb0*/  FADD R43, R38, -R21.reuse ;  /* 0x80000015262b7221 */ /* 0x100fe20000000000 */
[----:B------:R-:W-:Y:S01]  /*0bc0*/  FFMA.RM R13, R42, R35, 12582913 ;  /* 0x4b4000012a0d7423 */ /* 0x000fe20000004023 */
[----:B------:R-:W-:Y:S01]  /*0bd0*/  MUFU.EX2 R34, R34 ;  /* 0x0000002200227308 */ /* 0x000fe20000000800 */
[----:B------:R-:W-:Y:S01]  /*0be0*/  FFMA R15, R33, 1.925963033500011079e-08, R44 ;  /* 0x32a57060210f7823 */ /* 0x000fe2000000002c */
[----:B------:R-:W-:Y:S01]  /*0bf0*/  FADD R33, R10, -R21 ;  /* 0x800000150a217221 */ /* 0x000fe20000000000 */
[----:B------:R-:W-:Y:S01]  /*0c00*/  FADD R42, R13, -12583039 ;  /* 0xcb40007f0d2a7421 */ /* 0x000fe20000000000 */
[----:B-1----:R-:W-:-:S02]  /*0c10*/  FMUL R8, R8, R37 ;  /* 0x0000002508087220 */ /* 0x002fc40000400000 */
[-C--:B------:R-:W-:Y:S01]  /*0c20*/  FFMA.SAT R10, R33, R36.reuse, 0.5 ;  /* 0x3f000000210a7423 */ /* 0x080fe20000002024 */
[C---:B------:R-:W-:Y:S01]  /*0c30*/  FFMA R42, R45.reuse, 1.4426950216293334961, -R42 ;  /* 0x3fb8aa3b2d2a7823 */ /* 0x040fe2000000082a */
[----:B------:R-:W0:Y:S02]  /*0c40*/  MUFU.EX2 R15, R15 ;  /* 0x0000000f000f7308 */ /* 0x000e240000000800 */
[----:B------:R-:W-:Y:S01]  /*0c50*/  FFMA.RM R10, R10, R35, 12582913 ;  /* 0x4b4000010a0a7423 */ /* 0x000fe20000004023 */
[----:B------:R-:W-:Y:S01]  /*0c60*/  FFMA R39, R45, 1.925963033500011079e-08, R42 ;  /* 0x32a570602d277823 */ /* 0x000fe2000000002a */
[----:B------:R-:W-:Y:S01]  /*0c70*/  FADD R45, R40, -R21 ;  /* 0x80000015282d7221 */ /* 0x000fe20000000000 */
[-C--:B------:R-:W-:Y:S01]  /*0c80*/  FFMA.SAT R40, R43, R36.reuse, 0.5 ;  /* 0x3f0000002b287423 */ /* 0x080fe20000002024 */
[----:B------:R-:W-:Y:S02]  /*0c90*/  FADD R44, R10, -12583039 ;  /* 0xcb40007f0a2c7421 */ /* 0x000fe40000000000 */
[----:B------:R-:W-:Y:S01]  /*0ca0*/  FFMA.SAT R38, R45, R36, 0.5 ;  /* 0x3f0000002d267423 */ /* 0x000fe20000002024 */
[----:B------:R-:W-:Y:S01]  /*0cb0*/  MUFU.EX2 R41, R41 ;  /* 0x0000002900297308 */ /* 0x000fe20000000800 */
[----:B------:R-:W-:-:S04]  /*0cc0*/  FFMA R16, R33, 1.4426950216293334961, -R44 ;  /* 0x3fb8aa3b21107823 */ /* 0x000fc8000000082c */
[----:B------:R-:W-:Y:S01]  /*0cd0*/  FFMA R16, R33, 1.925963033500011079e-08, R16 ;  /* 0x32a5706021107823 */ /* 0x000fe20000000010 */
[----:B------:R-:W-:Y:S02]  /*0ce0*/  FADD R33, R14, -R21 ;  /* 0x800000150e217221 */ /* 0x000fe40000000000 */
[----:B------:R-:W-:Y:S02]  /*0cf0*/  MUFU.EX2 R39, R39 ;  /* 0x0000002700277308 */ /* 0x000fe40000000800 */
[----:B------:R-:W-:Y:S01]  /*0d00*/  FFMA.SAT R14, R33, R36, 0.5 ;  /* 0x3f000000210e7423 */ /* 0x000fe20000002024 */
[----:B------:R-:W-:-:S03]  /*0d10*/  FFMA.RM R36, R38, R35, 12582913 ;  /* 0x4b40000126247423 */ /* 0x000fc60000004023 */
[-C--:B------:R-:W-:Y:S01]  /*0d20*/  FFMA.RM R14, R14, R35.reuse, 12582913 ;  /* 0x4b4000010e0e7423 */ /* 0x080fe20000004023 */
[----:B------:R-:W-:Y:S01]  /*0d30*/  FADD R38, R36, -12583039 ;  /* 0xcb40007f24267421 */ /* 0x000fe20000000000 */
[----:B------:R-:W-:Y:S01]  /*0d40*/  FFMA.RM R35, R40, R35, 12582913 ;  /* 0x4b40000128237423 */ /* 0x000fe20000004023 */
[----:B------:R-:W1:Y:S01]  /*0d50*/  MUFU.EX2 R16, R16 ;  /* 0x0000001000107308 */ /* 0x000e620000000800 */
[C---:B------:R-:W-:Y:S01]  /*0d60*/  FADD R44, R14.reuse, -12583039 ;  /* 0xcb40007f0e2c7421 */ /* 0x040fe20000000000 */
[----:B------:R-:W-:Y:S01]  /*0d70*/  FFMA R38, R45, 1.4426950216293334961, -R38 ;  /* 0x3fb8aa3b2d267823 */ /* 0x000fe20000000826 */
[----:B------:R-:W-:Y:S01]  /*0d80*/  SHF.L.U32 R40, R9, 0x17, RZ ;  /* 0x0000001709287819 */ /* 0x000fe200000006ff */
[----:B------:R-:W-:Y:S02]  /*0d90*/  IMAD.SHL.U32 R14, R14, 0x800000, RZ ;  /* 0x008000000e0e7824 */ /* 0x000fe400078e00ff */
[----:B------:R-:W-:Y:S01]  /*0da0*/  FFMA R44, R33, 1.4426950216293334961, -R44 ;  /* 0x3fb8aa3b212c7823 */ /* 0x000fe2000000082c */
[----:B------:R-:W-:Y:S01]  /*0db0*/  FFMA R45, R45, 1.925963033500011079e-08, R38 ;  /* 0x32a570602d2d7823 */ /* 0x000fe20000000026 */
[----:B------:R-:W-:Y:S01]  /*0dc0*/  FADD R38, R35, -12583039 ;  /* 0xcb40007f23267421 */ /* 0x000fe20000000000 */
[----:B0-----:R-:W-:Y:S01]  /*0dd0*/  FMUL R9, R40, R15 ;  /* 0x0000000f28097220 */ /* 0x001fe20000400000 */
[----:B------:R-:W-:Y:S01]  /*0de0*/  FFMA R33, R33, 1.925963033500011079e-08, R44 ;  /* 0x32a5706021217823 */ /* 0x000fe2000000002c */
[----:B------:R-:W-:Y:S01]  /*0df0*/  SHF.L.U32 R15, R10, 0x17, RZ ;  /* 0x000000170a0f7819 */ /* 0x000fe200000006ff */
[----:B------:R-:W-:Y:S01]  /*0e00*/  FFMA R38, R43, 1.4426950216293334961, -R38 ;  /* 0x3fb8aa3b2b267823 */ /* 0x000fe20000000826 */
[----:B------:R-:W-:Y:S01]  /*0e10*/  SHF.L.U32 R40, R12, 0x17, RZ ;  /* 0x000000170c287819 */ /* 0x000fe200000006ff */
[----:B------:R-:W-:Y:S01]  /*0e20*/  IMAD.SHL.U32 R35, R35, 0x800000, RZ ;  /* 0x0080000023237824 */ /* 0x000fe200078e00ff */
[----:B------:R-:W-:Y:S01]  /*0e30*/  SHF.L.U32 R36, R36, 0x17, RZ ;  /* 0x0000001724247819 */ /* 0x000fe200000006ff */
[----:B------:R-:W-:Y:S01]  /*0e40*/  FFMA R43, R43, 1.925963033500011079e-08, R38 ;  /* 0x32a570602b2b7823 */ /* 0x000fe20000000026 */
[----:B------:R-:W-:Y:S01]  /*0e50*/  FADD R38, RZ, R7 ;  /* 0x00000007ff267221 */ /* 0x000fe20000000000 */
[----:B------:R-:W0:Y:S01]  /*0e60*/  MUFU.EX2 R33, R33 ;  /* 0x0000002100217308 */ /* 0x000e220000000800 */
[----:B-1----:R-:W-:-:S02]  /*0e70*/  FMUL R10, R15, R16 ;  /* 0x000000100f0a7220 */ /* 0x002fc40000400000 */
[----:B------:R-:W-:-:S04]  /*0e80*/  FADD R38, R38, R6 ;  /* 0x0000000626267221 */ /* 0x000fc80000000000 */
[----:B------:R-:W-:Y:S01]  /*0e90*/  FADD R38, R38, R5 ;  /* 0x0000000526267221 */ /* 0x000fe20000000000 */
[----:B------:R-:W1:Y:S03]  /*0ea0*/  MUFU.EX2 R15, R45 ;  /* 0x0000002d000f7308 */ /* 0x000e660000000800 */
[----:B------:R-:W-:-:S04]  /*0eb0*/  FADD R38, R38, R4 ;  /* 0x0000000426267221 */ /* 0x000fc80000000000 */
[----:B------:R-:W-:Y:S01]  /*0ec0*/  FADD R37, R38, R3 ;  /* 0x0000000326257221 */ /* 0x000fe20000000000 */
[----:B------:R-:W-:Y:S01]  /*0ed0*/  SHF.L.U32 R38, R11, 0x17, RZ ;  /* 0x000000170b267819 */ /* 0x000fe200000006ff */
[----:B0-----:R-:W-:Y:S02]  /*0ee0*/  FMUL R11, R14, R33 ;  /* 0x000000210e0b7220 */ /* 0x001fe40000400000 */
[----:B------:R-:W-:Y:S02]  /*0ef0*/  FADD R37, R37, R2 ;  /* 0x0000000225257221 */ /* 0x000fe40000000000 */
[----:B------:R-:W-:Y:S02]  /*0f00*/  FMUL R12, R38, R34 ;  /* 0x00000022260c7220 */ /* 0x000fe40000400000 */
[----:B------:R-:W-:Y:S01]  /*0f10*/  FADD R37, R37, R0 ;  /* 0x0000000025257221 */ /* 0x000fe20000000000 */
[----:B-1----:R-:W-:-:S03]  /*0f20*/  FMUL R15, R36, R15 ;  /* 0x0000000f240f7220 */ /* 0x002fc60000400000 */
[----:B------:R-:W-:-:S04]  /*0f30*/  FADD R16, R37, R8 ;  /* 0x0000000825107221 */ /* 0x000fc80000000000 */
[----:B------:R-:W-:Y:S02]  /*0f40*/  FADD R37, R16, R9 ;  /* 0x0000000910257221 */ /* 0x000fe40000000000 */
[----:B------:R-:W0:Y:S02]  /*0f50*/  MUFU.EX2 R16, R43 ;  /* 0x0000002b00107308 */ /* 0x000e240000000800 */
[----:B------:R-:W-:-:S04]  /*0f60*/  FADD R14, R37, R10 ;  /* 0x0000000a250e7221 */ /* 0x000fc80000000000 */
[----:B------:R-:W-:Y:S01]  /*0f70*/  FADD R33, R14, R11 ;  /* 0x0000000b0e217221 */ /* 0x000fe20000000000 */
[----:B------:R-:W-:Y:S01]  /*0f80*/  SHF.L.U32 R14, R13, 0x17, RZ ;  /* 0x000000170d0e7819 */ /* 0x000fe200000006ff */
[----:B------:R-:W-:Y:S02]  /*0f90*/  FMUL R13, R40, R41 ;  /* 0x00000029280d7220 */ /* 0x000fe40000400000 */
[----:B------:R-:W-:Y:S02]  /*0fa0*/  FADD R34, R33, R12 ;  /* 0x0000000c21227221 */ /* 0x000fe40000000000 */
[----:B------:R-:W-:Y:S02]  /*0fb0*/  FMUL R14, R14, R39 ;  /* 0x000000270e0e7220 */ /* 0x000fe40000400000 */
[----:B------:R-:W-:Y:S01]  /*0fc0*/  FADD R33, R34, R13 ;  /* 0x0000000d22217221 */ /* 0x000fe20000000000 */
[----:B------:R-:W1:Y:S01]  /*0fd0*/  LDC R39, c[0x0][0x360] ;  /* 0x0000d800ff277b82 */ /* 0x000e620000000800 */
[----:B0-----:R-:W-:-:S02]  /*0fe0*/  FMUL R16, R35, R16 ;  /* 0x0000001023107220 */ /* 0x001fc40000400000 */
[----:B------:R-:W-:-:S04]  /*0ff0*/  FADD R34, R33, R14 ;  /* 0x0000000e21227221 */ /* 0x000fc80000000000 */
[----:B------:R-:W-:Y:S02]  /*1000*/  FADD R33, R34, R15 ;  /* 0x0000000f22217221 */ /* 0x000fe40000000000 */
[----:B------:R-:W0:Y:S02]  /*1010*/  SHFL.DOWN PT, R34, R21, 0x10, 0x1f ;  /* 0x0a001f0015227f89 */ /* 0x000e2400000e0000 */
[----:B------:R-:W-:-:S05]  /*1020*/  FADD R33, R33, R16 ;  /* 0x0000001021217221 */ /* 0x000fca0000000000 */
[----:B------:R-:W2:Y:S01]  /*1030*/  SHFL.DOWN PT, R36, R33, 0x10, 0x1f ;  /* 0x0a001f0021247f89 */ /* 0x000ea200000e0000 */
[----:B0-----:R-:W-:-:S05]  /*1040*/  FMNMX R34, R21, R34, !PT ;  /* 0x0000002215227209 */ /* 0x001fca0007800000 */
[----:B------:R-:W0:Y:S01]  /*1050*/  SHFL.DOWN PT, R35, R34, 0x8, 0x1f ;  /* 0x09001f0022237f89 */ /* 0x000e2200000e0000 */
[----:B--2---:R-:W-:-:S05]  /*1060*/  FADD R36, R33, R36 ;  /* 0x0000002421247221 */ /* 0x004fca0000000000 */
        /* <DEDUP_REMOVED lines=13> */
[----:B0-----:R-:W-:Y:S01]  /*1140*/  FMNMX R34, R21, R34, !PT ;  /* 0x0000002215227209 */ /* 0x001fe20007800000 */
[----:B--2---:R-:W-:Y:S01]  /*1150*/  FADD R36, R33, R36 ;  /* 0x0000002421247221 */ /* 0x004fe20000000000 */
[----:B-1----:R-:W-:Y:S06]  /*1160*/  @P0 BRA `(.L_x_1) ;  /* 0x0000000000240947 */ /* 0x002fec0003800000 */
[----:B------:R-:W0:Y:S01]  /*1170*/  S2UR UR6, SR_CgaCtaId ;  /* 0x00000000000679c3 */ /* 0x000e220000008800 */
[----:B------:R-:W-:Y:S02]  /*1180*/  UMOV UR4, 0x400 ;  /* 0x0000040000047882 */ /* 0x000fe40000000000 */
[----:B------:R-:W-:Y:S02]  /*1190*/  UIADD3 UR5, UPT, UPT, UR4, 0x80, URZ ;  /* 0x0000008004057890 */ /* 0x000fe4000fffe0ff */
[----:B0-----:R-:W-:Y:S02]  /*11a0*/  ULEA UR4, UR6, UR4, 0x18 ;  /* 0x0000000406047291 */ /* 0x001fe4000f8ec0ff */
[----:B------:R-:W-:-:S04]  /*11b0*/  ULEA UR5, UR6, UR5, 0x18 ;  /* 0x0000000506057291 */ /* 0x000fc8000f8ec0ff */
[C---:B------:R-:W-:Y:S02]  /*11c0*/  LEA.HI R21, R19.reuse, UR4, RZ, 0x1d ;  /* 0x0000000413157c11 */ /* 0x040fe4000f8fe8ff */
[----:B------:R-:W-:-:S03]  /*11d0*/  LEA.HI R33, R19, UR5, RZ, 0x1d ;  /* 0x0000000513217c11 */ /* 0x000fc6000f8fe8ff */
[----:B------:R0:W-:Y:S04]  /*11e0*/  STS [R21], R34 ;  /* 0x0000002215007388 */ /* 0x0001e80000000800 */
[----:B------:R0:W-:Y:S02]  /*11f0*/  STS [R33], R36 ;  /* 0x0000002421007388 */ /* 0x0001e40000000800 */
.L_x_1:
[----:B------:R-:W-:Y:S05]  /*1200*/  BSYNC.RECONVERGENT B0 ;  /* 0x0000000000007941 */ /* 0x000fea0003800200 */
.L_x_0:
[----:B------:R-:W-:Y:S01]  /*1210*/  BAR.SYNC.DEFER_BLOCKING 0x0 ;  /* 0x0000000000007b1d */ /* 0x000fe20000010000 */
[----:B------:R-:W-:-:S04]  /*1220*/  ISETP.GT.U32.AND P0, PT, R19, 0x1f, PT ;  /* 0x0000001f1300780c */ /* 0x000fc80003f04070 */
[----:B------:R-:W-:-:S13]  /*1230*/  ISETP.LT.U32.OR P0, PT, R39, 0x21, P0 ;  /* 0x000000212700780c */ /* 0x000fda0000701470 */
[----:B------:R-:W-:Y:S05]  /*1240*/  @P0 BRA `(.L_x_2) ;  /* 0x0000000000880947 */ /* 0x000fea0003800000 */
[----:B0-----:R-:W0:Y:S01]  /*1250*/  S2R R33, SR_CgaCtaId ;  /* 0x0000000000217919 */ /* 0x001e220000008800 */
[----:B------:R-:W-:Y:S01]  /*1260*/  MOV R34, 0x400 ;  /* 0x0000040000227802 */ /* 0x000fe20000000f00 */
[----:B------:R-:W-:-:S03]  /*1270*/  UMOV UR4, 0xffffffff ;  /* 0xffffffff00047882 */ /* 0x000fc60000000000 */
[----:B------:R-:W-:Y:S02]  /*1280*/  IADD3 R21, PT, PT, R34, 0x80, RZ ;  /* 0x0000008022157810 */ /* 0x000fe40007ffe0ff */
[C---:B0-----:R-:W-:Y:S02]  /*1290*/  LEA R34, R33.reuse, R34, 0x18 ;  /* 0x0000002221227211 */ /* 0x041fe400078ec0ff */
[----:B------:R-:W-:Y:S02]  /*12a0*/  LEA R36, R33, R21, 0x18 ;  /* 0x0000001521247211 */ /* 0x000fe400078ec0ff */
[C---:B------:R-:W-:Y:S02]  /*12b0*/  LEA R33, R19.reuse, R34, 0x2 ;  /* 0x0000002213217211 */ /* 0x040fe400078e10ff */
[----:B------:R-:W-:-:S03]  /*12c0*/  LEA R21, R19, R36, 0x2 ;  /* 0x0000002413157211 */ /* 0x000fc600078e10ff */
[----:B------:R0:W1:Y:S04]  /*12d0*/  LDS R38, [R33] ;  /* 0x0000000021267984 */ /* 0x0000680000000800 */
[----:B------:R0:W2:Y:S01]  /*12e0*/  LDS R35, [R21] ;  /* 0x0000000015237984 */ /* 0x0000a20000000800 */
[----:B------:R-:W-:Y:S05]  /*12f0*/  BRA.DIV UR4, `(.L_x_3) ;  /* 0x0000001604c47947 */ /* 0x000fea000b800000 */
[----:B-1----:R-:W1:Y:S04]  /*1300*/  SHFL.DOWN PT, R37, R38, 0x10, 0x1f ;  /* 0x0a001f0026257f89 */ /* 0x002e6800000e0000 */
[----:B--2---:R-:W2:Y:S01]  /*1310*/  SHFL.DOWN PT, R40, R35, 0x10, 0x1f ;  /* 0x0a001f0023287f89 */ /* 0x004ea200000e0000 */
[----:B-1----:R-:W-:Y:S01]  /*1320*/  FMNMX R37, R38, R37, !PT ;  /* 0x0000002526257209 */ /* 0x002fe20007800000 */
[----:B--2---:R-:W-:-:S04]  /*1330*/  FADD R40, R35, R40 ;  /* 0x0000002823287221 */ /* 0x004fc80000000000 */
[----:B------:R-:W1:Y:S04]  /*1340*/  SHFL.DOWN PT, R42, R37, 0x8, 0x1f ;  /* 0x09001f00252a7f89 */ /* 0x000e6800000e0000 */
[----:B------:R-:W2:Y:S01]  /*1350*/  SHFL.DOWN PT, R39, R40, 0x8, 0x1f ;  /* 0x09001f0028277f89 */ /* 0x000ea200000e0000 */
        /* <DEDUP_REMOVED lines=11> */
[----:B------:R2:W3:Y:S02]  /*1410*/  SHFL.DOWN PT, R40, R35, 0x1, 0x1f ;  /* 0x08201f0023287f89 */ /* 0x0004e400000e0000 */
[----:B-12---:R-:W-:-:S07]  /*1420*/  FMNMX R37, R43, R37, !PT ;  /* 0x000000252b257209 */ /* 0x006fce0007800000 */
.L_x_76:
[----:B------:R-:W-:Y:S01]  /*1430*/  ISETP.NE.AND P0, PT, R19, RZ, PT ;  /* 0x000000ff1300720c */ /* 0x000fe20003f05270 */
[----:B---3--:R-:W-:-:S12]  /*1440*/  FADD R35, R35, R40 ;  /* 0x0000002823237221 */ /* 0x008fd80000000000 */
[----:B------:R1:W-:Y:S04]  /*1450*/  @!P0 STS [R34], R37 ;  /* 0x0000002522008388 */ /* 0x0003e80000000800 */
[----:B------:R1:W-:Y:S02]  /*1460*/  @!P0 STS [R34+0x80], R35 ;  /* 0x0000802322008388 */ /* 0x0003e40000000800 */
.L_x_2:
[----:B------:R-:W-:Y:S05]  /*1470*/  WARPSYNC.ALL ;  /* 0x0000000000007948 */ /* 0x000fea0003800000 */
[----:B------:R-:W2:Y:S08]  /*1480*/  S2UR UR5, SR_CgaCtaId ;  /* 0x00000000000579c3 */ /* 0x000eb00000008800 */
[----:B------:R-:W-:Y:S06]  /*1490*/  BAR.SYNC.DEFER_BLOCKING 0x0 ;  /* 0x0000000000007b1d */ /* 0x000fec0000010000 */
[----:B------:R-:W-:Y:S01]  /*14a0*/  UMOV UR4, 0x400 ;  /* 0x0000040000047882 */ /* 0x000fe20000000000 */
[----:B------:R-:W-:Y:S01]  /*14b0*/  BSSY.RECONVERGENT B2, `(.L_x_4) ;  /* 0x0000017000027945 */ /* 0x000fe20003800200 */
[----:B--2---:R-:W-:-:S09]  /*14c0*/  ULEA UR4, UR5, UR4, 0x18 ;  /* 0x0000000405047291 */ /* 0x004fd2000f8ec0ff */
[----:B0-----:R-:W0:Y:S02]  /*14d0*/  LDS R33, [UR4+0x80] ;  /* 0x00008004ff217984 */ /* 0x001e240008000800 */
[----:B------:R-:W2:Y:S01]  /*14e0*/  LDCU.64 UR4, c[0x0][0x388] ;  /* 0x00007100ff0477ac */ /* 0x000ea20008000a00 */
[----:B------:R-:W-:Y:S01]  /*14f0*/  BAR.SYNC.DEFER_BLOCKING 0x0 ;  /* 0x0000000000007b1d */ /* 0x000fe20000010000 */
[----:B--2---:R-:W-:-:S04]  /*1500*/  IADD3 R20, P0, PT, R20, UR4, RZ ;  /* 0x0000000414147c10 */ /* 0x004fc8000ff1e0ff */
[----:B------:R-:W-:Y:S01]  /*1510*/  IADD3.X R21, PT, PT, R18, UR5, RZ, P0, !PT ;  /* 0x0000000512157c10 */ /* 0x000fe200087fe4ff */
[----:B------:R-:W-:Y:S08]  /*1520*/  @P1 BRA `(.L_x_5) ;  /* 0x00000000003c1947 */ /* 0x000ff00003800000 */
[----:B0-----:R-:W0:Y:S01]  /*1530*/  MUFU.RCP R18, R33 ;  /* 0x0000002100127308 */ /* 0x001e220000001000 */
[----:B------:R-:W-:Y:S07]  /*1540*/  BSSY.RECONVERGENT B3, `(.L_x_6) ;  /* 0x000000c000037945 */ /* 0x000fee0003800200 */
[----:B------:R-:W2:Y:S01]  /*1550*/  FCHK P0, R7, R33 ;  /* 0x0000002107007302 */ /* 0x000ea20000000000 */
[----:B0-----:R-:W-:-:S04]  /*1560*/  FFMA R19, -R33, R18, 1 ;  /* 0x3f80000021137423 */ /* 0x001fc80000000112 */
[----:B------:R-:W-:-:S04]  /*1570*/  FFMA R18, R18, R19, R18 ;  /* 0x0000001312127223 */ /* 0x000fc80000000012 */
[----:B------:R-:W-:-:S04]  /*1580*/  FFMA R19, R7, R18, RZ ;  /* 0x0000001207137223 */ /* 0x000fc800000000ff */
[----:B-1----:R-:W-:-:S04]  /*1590*/  FFMA R34, -R33, R19, R7 ;  /* 0x0000001321227223 */ /* 0x002fc80000000107 */
[----:B------:R-:W-:Y:S01]  /*15a0*/  FFMA R19, R18, R34, R19 ;  /* 0x0000002212137223 */ /* 0x000fe20000000013 */
[----:B--2---:R-:W-:Y:S06]  /*15b0*/  @!P0 BRA `(.L_x_7) ;  /* 0x0000000000108947 */ /* 0x004fec0003800000 */
[----:B------:R-:W-:Y:S02]  /*15c0*/  MOV R18, R33 ;  /* 0x0000002100127202 */ /* 0x000fe40000000f00 */
[----:B------:R-:W-:-:S07]  /*15d0*/  MOV R34, 0x15f0 ;  /* 0x000015f000227802 */ /* 0x000fce0000000f00 */
[----:B------:R-:W-:Y:S05]  /*15e0*/  CALL.REL.NOINC `($__internal_0_$__cuda_sm3x_div_rn_noftz_f32_slowpath) ;  /* 0x0000001800107944 */ /* 0x000fea0003c00000 */
[----:B------:R-:W-:-:S07]  /*15f0*/  IMAD.MOV.U32 R19, RZ, RZ, R7 ;  /* 0x000000ffff137224 */ /* 0x000fce00078e0007 */
.L_x_7:
[----:B------:R-:W-:Y:S05]  /*1600*/  BSYNC.RECONVERGENT B3 ;  /* 0x0000000000037941 */ /* 0x000fea0003800200 */
.L_x_6:
[----:B------:R2:W-:Y:S02]  /*1610*/  STG.E desc[UR8][R20.64], R19 ;  /* 0x0000001314007986 */ /* 0x0005e4000c101908 */
.L_x_5:
[----:B------:R-:W-:Y:S05]  /*1620*/  BSYNC.RECONVERGENT B2 ;  /* 0x0000000000027941 */ /* 0x000fea0003800200 */
.L_x_4:
[----:B------:R-:W3:Y:S01]  /*1630*/  LDCU UR4, c[0x0][0x394] ;  /* 0x00007280ff0477ac */ /* 0x000ee20008000800 */
[----:B------:R-:W-:Y:S01]  /*1640*/  IADD3 R17, PT, PT, R17, 0x1, RZ ;  /* 0x0000000111117810 */ /* 0x000fe20007ffe0ff */
[----:B------:R-:W-:Y:S03]  /*1650*/  BSSY.RECONVERGENT B2, `(.L_x_8) ;  /* 0x0000012000027945 */ /* 0x000fe60003800200 */
[----:B---3--:R-:W-:-:S13]  /*1660*/  ISETP.GE.AND P0, PT, R17, UR4, PT ;  /* 0x0000000411007c0c */ /* 0x008fda000bf06270 */
[----:B------:R-:W-:Y:S05]  /*1670*/  @P0 BRA `(.L_x_9) ;  /* 0x00000000003c0947 */ /* 0x000fea0003800000 */
[----:B0-----:R-:W0:Y:S01]  /*1680*/  MUFU.RCP R18, R33 ;  /* 0x0000002100127308 */ /* 0x001e220000001000 */
[----:B------:R-:W-:Y:S07]  /*1690*/  BSSY.RECONVERGENT B3, `(.L_x_10) ;  /* 0x000000c000037945 */ /* 0x000fee0003800200 */
[----:B------:R-:W3:Y:S01]  /*16a0*/  FCHK P0, R6, R33 ;  /* 0x0000002106007302 */ /* 0x000ee20000000000 */
[----:B0-----:R-:W-:-:S04]  /*16b0*/  FFMA R7, -R33, R18, 1 ;  /* 0x3f80000021077423 */ /* 0x001fc80000000112 */
[----:B-1----:R-:W-:-:S04]  /*16c0*/  FFMA R34, R18, R7, R18 ;  /* 0x0000000712227223 */ /* 0x002fc80000000012 */
[----:B------:R-:W-:-:S04]  /*16d0*/  FFMA R7, R6, R34, RZ ;  /* 0x0000002206077223 */ /* 0x000fc800000000ff */
[----:B------:R-:W-:-:S04]  /*16e0*/  FFMA R18, -R33, R7, R6 ;  /* 0x0000000721127223 */ /* 0x000fc80000000106 */
[----:B------:R-:W-:Y:S01]  /*16f0*/  FFMA R7, R34, R18, R7 ;  /* 0x0000001222077223 */ /* 0x000fe20000000007 */
[----:B---3--:R-:W-:Y:S06]  /*1700*/  @!P0 BRA `(.L_x_11) ;  /* 0x0000000000108947 */ /* 0x008fec0003800000 */
[----:B------:R-:W-:Y:S02]  /*1710*/  MOV R7, R6 ;  /* 0x0000000600077202 */ /* 0x000fe40000000f00 */
[----:B------:R-:W-:Y:S02]  /*1720*/  MOV R18, R33 ;  /* 0x0000002100127202 */ /* 0x000fe40000000f00 */
[----:B------:R-:W-:-:S07]  /*1730*/  MOV R34, 0x1750 ;  /* 0x0000175000227802 */ /* 0x000fce0000000f00 */
[----:B--2---:R-:W-:Y:S05]  /*1740*/  CALL.REL.NOINC `($__internal_0_$__cuda_sm3x_div_rn_noftz_f32_slowpath) ;  /* 0x0000001400b87944 */ /* 0x004fea0003c00000 */
.L_x_11:
[----:B------:R-:W-:Y:S05]  /*1750*/  BSYNC.RECONVERGENT B3 ;  /* 0x0000000000037941 */ /* 0x000fea0003800200 */
.L_x_10:
[----:B------:R3:W-:Y:S02]  /*1760*/  STG.E desc[UR8][R20.64+0x4], R7 ;  /* 0x0000040714007986 */ /* 0x0007e4000c101908 */
.L_x_9:
[----:B------:R-:W-:Y:S05]  /*1770*/  BSYNC.RECONVERGENT B2 ;  /* 0x0000000000027941 */ /* 0x000fea0003800200 */
.L_x_8:
[----:B------:R-:W4:Y:S01]  /*1780*/  S2R R6, SR_TID.X ;  /* 0x0000000000067919 */ /* 0x000f220000002100 */
[----:B------:R-:W5:Y:S01]  /*1790*/  LDCU UR4, c[0x0][0x394] ;  /* 0x00007280ff0477ac */ /* 0x000f620008000800 */
[----:B------:R-:W-:Y:S01]  /*17a0*/  BSSY.RECONVERGENT B2, `(.L_x_12) ;  /* 0x0000014000027945 */ /* 0x000fe20003800200 */
[----:B----4-:R-:W-:-:S05]  /*17b0*/  SHF.L.U32 R6, R6, 0x4, RZ ;  /* 0x0000000406067819 */ /* 0x010fca00000006ff */
[----:B---3--:R-:W-:-:S05]  /*17c0*/  VIADD R7, R6, 0x2 ;  /* 0x0000000206077836 */ /* 0x008fca0000000000 */
[----:B-----5:R-:W-:-:S13]  /*17d0*/  ISETP.GE.AND P0, PT, R7, UR4, PT ;  /* 0x0000000407007c0c */ /* 0x020fda000bf06270 */
[----:B------:R-:W-:Y:S05]  /*17e0*/  @P0 BRA `(.L_x_13) ;  /* 0x00000000003c0947 */ /* 0x000fea0003800000 */
[----:B0-----:R-:W0:Y:S01]  /*17f0*/  MUFU.RCP R18, R33 ;  /* 0x0000002100127308 */ /* 0x001e220000001000 */
[----:B------:R-:W-:Y:S07]  /*1800*/  BSSY.RECONVERGENT B3, `(.L_x_14) ;  /* 0x000000c000037945 */ /* 0x000fee0003800200 */
[----:B------:R-:W3:Y:S01]  /*1810*/  FCHK P0, R5, R33 ;  /* 0x0000002105007302 */ /* 0x000ee20000000000 */
[----:B0-----:R-:W-:-:S04]  /*1820*/  FFMA R7, -R33, R18, 1 ;  /* 0x3f80000021077423 */ /* 0x001fc80000000112 */
[----:B------:R-:W-:-:S04]  /*1830*/  FFMA R17, R18, R7, R18 ;  /* 0x0000000712117223 */ /* 0x000fc80000000012 */
[----:B------:R-:W-:-:S04]  /*1840*/  FFMA R18, R5, R17, RZ ;  /* 0x0000001105127223 */ /* 0x000fc800000000ff */
[----:B------:R-:W-:-:S04]  /*1850*/  FFMA R7, -R33, R18, R5 ;  /* 0x0000001221077223 */ /* 0x000fc80000000105 */
[----:B------:R-:W-:Y:S01]  /*1860*/  FFMA R7, R17, R7, R18 ;  /* 0x0000000711077223 */ /* 0x000fe20000000012 */
[----:B---3--:R-:W-:Y:S06]  /*1870*/  @!P0 BRA `(.L_x_15) ;  /* 0x0000000000108947 */ /* 0x008fec0003800000 */
[----:B------:R-:W-:Y:S02]  /*1880*/  MOV R7, R5 ;  /* 0x0000000500077202 */ /* 0x000fe40000000f00 */
[----:B------:R-:W-:Y:S02]  /*1890*/  MOV R18, R33 ;  /* 0x0000002100127202 */ /* 0x000fe40000000f00 */
[----:B-1----:R-:W-:-:S07]  /*18a0*/  MOV R34, 0x18c0 ;  /* 0x000018c000227802 */ /* 0x002fce0000000f00 */
[----:B--2---:R-:W-:Y:S05]  /*18b0*/  CALL.REL.NOINC `($__internal_0_$__cuda_sm3x_div_rn_noftz_f32_slowpath) ;  /* 0x00000014005c7944 */ /* 0x004fea0003c00000 */
.L_x_15:
[----:B------:R-:W-:Y:S05]  /*18c0*/  BSYNC.RECONVERGENT B3 ;  /* 0x0000000000037941 */ /* 0x000fea0003800200 */
.L_x_14:
[----:B------:R3:W-:Y:S02]  /*18d0*/  STG.E desc[UR8][R20.64+0x8], R7 ;  /* 0x0000080714007986 */ /* 0x0007e4000c101908 */
.L_x_13:
[----:B------:R-:W-:Y:S05]  /*18e0*/  BSYNC.RECONVERGENT B2 ;  /* 0x0000000000027941 */ /* 0x000fea0003800200 */
.L_x_12:
[----:B------:R-:W4:Y:S01]  /*18f0*/  LDCU UR4, c[0x0][0x394] ;  /* 0x00007280ff0477ac */ /* 0x000f220008000800 */
[----:B------:R-:W-:Y:S01]  /*1900*/  IADD3 R5, PT, PT, R6, 0x3, RZ ;  /* 0x0000000306057810 */ /* 0x000fe20007ffe0ff */
[----:B------:R-:W-:Y:S03]  /*1910*/  BSSY.RECONVERGENT B2, `(.L_x_16) ;  /* 0x0000013000027945 */ /* 0x000fe60003800200 */
[----:B----4-:R-:W-:-:S13]  /*1920*/  ISETP.GE.AND P0, PT, R5, UR4, PT ;  /* 0x0000000405007c0c */ /* 0x010fda000bf06270 */
[----:B------:R-:W-:Y:S05]  /*1930*/  @P0 BRA `(.L_x_17) ;  /* 0x0000000000400947 */ /* 0x000fea0003800000 */
[----:B0-----:R-:W0:Y:S01]  /*1940*/  MUFU.RCP R18, R33 ;  /* 0x0000002100127308 */ /* 0x001e220000001000 */
[----:B------:R-:W-:Y:S07]  /*1950*/  BSSY.RECONVERGENT B3, `(.L_x_18) ;  /* 0x000000d000037945 */ /* 0x000fee0003800200 */
[----:B------:R-:W4:Y:S01]  /*1960*/  FCHK P0, R4, R33 ;  /* 0x0000002104007302 */ /* 0x000f220000000000 */
[----:B0-----:R-:W-:-:S04]  /*1970*/  FFMA R5, -R33, R18, 1 ;  /* 0x3f80000021057423 */ /* 0x001fc80000000112 */
[----:B-1----:R-:W-:-:S04]  /*1980*/  FFMA R34, R18, R5, R18 ;  /* 0x0000000512227223 */ /* 0x002fc80000000012 */
[----:B------:R-:W-:-:S04]  /*1990*/  FFMA R5, R4, R34, RZ ;  /* 0x0000002204057223 */ /* 0x000fc800000000ff */
[----:B------:R-:W-:-:S04]  /*19a0*/  FFMA R18, -R33, R5, R4 ;  /* 0x0000000521127223 */ /* 0x000fc80000000104 */
[----:B------:R-:W-:Y:S01]  /*19b0*/  FFMA R5, R34, R18, R5 ;  /* 0x0000001222057223 */ /* 0x000fe20000000005 */
[----:B----4-:R-:W-:Y:S06]  /*19c0*/  @!P0 BRA `(.L_x_19) ;  /* 0x0000000000148947 */ /* 0x010fec0003800000 */
[----:B---3--:R-:W-:Y:S01]  /*19d0*/  MOV R7, R4 ;  /* 0x0000000400077202 */ /* 0x008fe20000000f00 */
[----:B------:R-:W-:Y:S01]  /*19e0*/  IMAD.MOV.U32 R18, RZ, RZ, R33 ;  /* 0x000000ffff127224 */ /* 0x000fe200078e0021 */
[----:B------:R-:W-:-:S07]  /*19f0*/  MOV R34, 0x1a10 ;  /* 0x00001a1000227802 */ /* 0x000fce0000000f00 */
[----:B--2---:R-:W-:Y:S05]  /*1a00*/  CALL.REL.NOINC `($__internal_0_$__cuda_sm3x_div_rn_noftz_f32_slowpath) ;  /* 0x0000001400087944 */ /* 0x004fea0003c00000 */
[----:B------:R-:W-:-:S07]  /*1a10*/  MOV R5, R7 ;  /* 0x0000000700057202 */ /* 0x000fce0000000f00 */
.L_x_19:
[----:B------:R-:W-:Y:S05]  /*1a20*/  BSYNC.RECONVERGENT B3 ;  /* 0x0000000000037941 */ /* 0x000fea0003800200 */
.L_x_18:
[----:B------:R4:W-:Y:S02]  /*1a30*/  STG.E desc[UR8][R20.64+0xc], R5 ;  /* 0x00000c0514007986 */ /* 0x0009e4000c101908 */
.L_x_17:
[----:B------:R-:W-:Y:S05]  /*1a40*/  BSYNC.RECONVERGENT B2 ;  /* 0x0000000000027941 */ /* 0x000fea0003800200 */
.L_x_16:
[----:B------:R-:W5:Y:S01]  /*1a50*/  LDCU UR4, c[0x0][0x394] ;  /* 0x00007280ff0477ac */ /* 0x000f620008000800 */
[----:B------:R-:W-:Y:S01]  /*1a60*/  IADD3 R6, PT, PT, R6, 0x4, RZ ;  /* 0x0000000406067810 */ /* 0x000fe20007ffe0ff */
[----:B------:R-:W-:Y:S03]  /*1a70*/  BSSY.RECONVERGENT B2, `(.L_x_20) ;  /* 0x0000013000027945 */ /* 0x000fe60003800200 */
[----:B-----5:R-:W-:-:S13]  /*1a80*/  ISETP.GE.AND P0, PT, R6, UR4, PT ;  /* 0x0000000406007c0c */ /* 0x020fda000bf06270 */
[----:B------:R-:W-:Y:S05]  /*1a90*/  @P0 BRA `(.L_x_21) ;  /* 0x0000000000400947 */ /* 0x000fea0003800000 */
[----:B0-----:R-:W4:Y:S01]  /*1aa0*/  MUFU.RCP R4, R33 ;  /* 0x0000002100047308 */ /* 0x001f220000001000 */
[----:B------:R-:W-:Y:S07]  /*1ab0*/  BSSY.RECONVERGENT B3, `(.L_x_22) ;  /* 0x000000d000037945 */ /* 0x000fee0003800200 */
[----:B------:R-:W0:Y:S01]  /*1ac0*/  FCHK P0, R3, R33 ;  /* 0x0000002103007302 */ /* 0x000e220000000000 */
[----:B----4-:R-:W-:-:S04]  /*1ad0*/  FFMA R5, -R33, R4, 1 ;  /* 0x3f80000021057423 */ /* 0x010fc80000000104 */
[----:B---3--:R-:W-:-:S04]  /*1ae0*/  FFMA R7, R4, R5, R4 ;  /* 0x0000000504077223 */ /* 0x008fc80000000004 */
[----:B------:R-:W-:-:S04]  /*1af0*/  FFMA R4, R3, R7, RZ ;  /* 0x0000000703047223 */ /* 0x000fc800000000ff */
[----:B------:R-:W-:-:S04]  /*1b00*/  FFMA R5, -R33, R4, R3 ;  /* 0x0000000421057223 */ /* 0x000fc80000000103 */
[----:B------:R-:W-:Y:S01]  /*1b10*/  FFMA R5, R7, R5, R4 ;  /* 0x0000000507057223 */ /* 0x000fe20000000004 */
[----:B0-----:R-:W-:Y:S06]  /*1b20*/  @!P0 BRA `(.L_x_23) ;  /* 0x0000000000148947 */ /* 0x001fec0003800000 */
[----:B------:R-:W-:Y:S02]  /*1b30*/  MOV R7, R3 ;  /* 0x0000000300077202 */ /* 0x000fe40000000f00 */
[----:B------:R-:W-:Y:S02]  /*1b40*/  MOV R18, R33 ;  /* 0x0000002100127202 */ /* 0x000fe40000000f00 */
[----:B-1----:R-:W-:-:S07]  /*1b50*/  MOV R34, 0x1b70 ;  /* 0x00001b7000227802 */ /* 0x002fce0000000f00 */
[----:B--2---:R-:W-:Y:S05]  /*1b60*/  CALL.REL.NOINC `($__internal_0_$__cuda_sm3x_div_rn_noftz_f32_slowpath) ;  /* 0x0000001000b07944 */ /* 0x004fea0003c00000 */
[----:B------:R-:W-:-:S07]  /*1b70*/  IMAD.MOV.U32 R5, RZ, RZ, R7 ;  /* 0x000000ffff057224 */ /* 0x000fce00078e0007 */
.L_x_23:
[----:B------:R-:W-:Y:S05]  /*1b80*/  BSYNC.RECONVERGENT B3 ;  /* 0x0000000000037941 */ /* 0x000fea0003800200 */
.L_x_22:
[----:B------:R0:W-:Y:S02]  /*1b90*/  STG.E desc[UR8][R20.64+0x10], R5 ;  /* 0x0000100514007986 */ /* 0x0001e4000c101908 */
.L_x_21:
[----:B------:R-:W-:Y:S05]  /*1ba0*/  BSYNC.RECONVERGENT B2 ;  /* 0x0000000000027941 */ /* 0x000fea0003800200 */
.L_x_20:
[----:B------:R-:W5:Y:S01]  /*1bb0*/  LDCU UR4, c[0x0][0x394] ;  /* 0x00007280ff0477ac */ /* 0x000f620008000800 */
[----:B------:R-:W-:Y:S01]  /*1bc0*/  BSSY.RECONVERGENT B2, `(.L_x_24) ;  /* 0x0000013000027945 */ /* 0x000fe20003800200 */
[----:B-----5:R-:W-:-:S13]  /*1bd0*/  ISETP.GE.AND P0, PT, R22, UR4, PT ;  /* 0x0000000416007c0c */ /* 0x020fda000bf06270 */
[----:B------:R-:W-:Y:S05]  /*1be0*/  @P0 BRA `(.L_x_25) ;  /* 0x0000000000400947 */ /* 0x000fea0003800000 */
[----:B0-----:R-:W0:Y:S01]  /*1bf0*/  MUFU.RCP R4, R33 ;  /* 0x0000002100047308 */ /* 0x001e220000001000 */
[----:B------:R-:W-:Y:S07]  /*1c00*/  BSSY.RECONVERGENT B3, `(.L_x_26) ;  /* 0x000000d000037945 */ /* 0x000fee0003800200 */
[----:B------:R-:W5:Y:S01]  /*1c10*/  FCHK P0, R2, R33 ;  /* 0x0000002102007302 */ /* 0x000f620000000000 */
[----:B0-----:R-:W-:-:S04]  /*1c20*/  FFMA R3, -R33, R4, 1 ;  /* 0x3f80000021037423 */ /* 0x001fc80000000104 */
[----:B------:R-:W-:-:S04]  /*1c30*/  FFMA R6, R4, R3, R4 ;  /* 0x0000000304067223 */ /* 0x000fc80000000004 */
[----:B------:R-:W-:-:S04]  /*1c40*/  FFMA R3, R2, R6, RZ ;  /* 0x0000000602037223 */ /* 0x000fc800000000ff */
[----:B------:R-:W-:-:S04]  /*1c50*/  FFMA R4, -R33, R3, R2 ;  /* 0x0000000321047223 */ /* 0x000fc80000000102 */
[----:B------:R-:W-:Y:S01]  /*1c60*/  FFMA R3, R6, R4, R3 ;  /* 0x0000000406037223 */ /* 0x000fe20000000003 */
[----:B-----5:R-:W-:Y:S06]  /*1c70*/  @!P0 BRA `(.L_x_27) ;  /* 0x0000000000148947 */ /* 0x020fec0003800000 */
[----:B---3--:R-:W-:Y:S02]  /*1c80*/  MOV R7, R2 ;  /* 0x0000000200077202 */ /* 0x008fe40000000f00 */
[----:B------:R-:W-:Y:S02]  /*1c90*/  MOV R18, R33 ;  /* 0x0000002100127202 */ /* 0x000fe40000000f00 */
[----:B-1----:R-:W-:-:S07]  /*1ca0*/  MOV R34, 0x1cc0 ;  /* 0x00001cc000227802 */ /* 0x002fce0000000f00 */
[----:B--2-4-:R-:W-:Y:S05]  /*1cb0*/  CALL.REL.NOINC `($__internal_0_$__cuda_sm3x_div_rn_noftz_f32_slowpath) ;  /* 0x00000010005c7944 */ /* 0x014fea0003c00000 */
[----:B------:R-:W-:-:S07]  /*1cc0*/  MOV R3, R7 ;  /* 0x0000000700037202 */ /* 0x000fce0000000f00 */
.L_x_27:
[----:B------:R-:W-:Y:S05]  /*1cd0*/  BSYNC.RECONVERGENT B3 ;  /* 0x0000000000037941 */ /* 0x000fea0003800200 */
.L_x_26:
[----:B------:R0:W-:Y:S02]  /*1ce0*/  STG.E desc[UR8][R20.64+0x14], R3 ;  /* 0x0000140314007986 */ /* 0x0001e4000c101908 */
.L_x_25:
[----:B------:R-:W-:Y:S05]  /*1cf0*/  BSYNC.RECONVERGENT B2 ;  /* 0x0000000000027941 */ /* 0x000fea0003800200 */
.L_x_24:
        /* <DEDUP_REMOVED lines=8> */
[----:B----4-:R-:W-:-:S04]  /*1d80*/  FFMA R5, R2, R3, R2 ;  /* 0x0000000302057223 */ /* 0x010fc80000000002 */
[----:B------:R-:W-:-:S04]  /*1d90*/  FFMA R2, R0, R5, RZ ;  /* 0x0000000500027223 */ /* 0x000fc800000000ff */
[----:B------:R-:W-:-:S04]  /*1da0*/  FFMA R3, -R33, R2, R0 ;  /* 0x0000000221037223 */ /* 0x000fc80000000100 */
[----:B------:R-:W-:Y:S01]  /*1db0*/  FFMA R3, R5, R3, R2 ;  /* 0x0000000305037223 */ /* 0x000fe20000000002 */
[----:B-----5:R-:W-:Y:S06]  /*1dc0*/  @!P0 BRA `(.L_x_31) ;  /* 0x0000000000148947 */ /* 0x020fec0003800000 */
[----:B---3--:R-:W-:Y:S01]  /*1dd0*/  MOV R7, R0 ;  /* 0x0000000000077202 */ /* 0x008fe20000000f00 */
[----:B------:R-:W-:Y:S01]  /*1de0*/  IMAD.MOV.U32 R18, RZ, RZ, R33 ;  /* 0x000000ffff127224 */ /* 0x000fe200078e0021 */
[----:B-1----:R-:W-:-:S07]  /*1df0*/  MOV R34, 0x1e10 ;  /* 0x00001e1000227802 */ /* 0x002fce0000000f00 */
[----:B--2---:R-:W-:Y:S05]  /*1e00*/  CALL.REL.NOINC `($__internal_0_$__cuda_sm3x_div_rn_noftz_f32_slowpath) ;  /* 0x0000001000087944 */ /* 0x004fea0003c00000 */
[----:B------:R-:W-:-:S07]  /*1e10*/  MOV R3, R7 ;  /* 0x0000000700037202 */ /* 0x000fce0000000f00 */
.L_x_31:
[----:B------:R-:W-:Y:S05]  /*1e20*/  BSYNC.RECONVERGENT B3 ;  /* 0x0000000000037941 */ /* 0x000fea0003800200 */
.L_x_30:
[----:B------:R0:W-:Y:S02]  /*1e30*/  STG.E desc[UR8][R20.64+0x18], R3 ;  /* 0x0000180314007986 */ /* 0x0001e4000c101908 */
.L_x_29:
[----:B------:R-:W-:Y:S05]  /*1e40*/  BSYNC.RECONVERGENT B2 ;  /* 0x0000000000027941 */ /* 0x000fea0003800200 */
.L_x_28:
        /* <DEDUP_REMOVED lines=13> */
[----:B---3--:R-:W-:Y:S02]  /*1f20*/  MOV R7, R8 ;  /* 0x0000000800077202 */ /* 0x008fe40000000f00 */
[----:B------:R-:W-:Y:S02]  /*1f30*/  MOV R18, R33 ;  /* 0x0000002100127202 */ /* 0x000fe40000000f00 */
[----:B-1----:R-:W-:-:S07]  /*1f40*/  MOV R34, 0x1f60 ;  /* 0x00001f6000227802 */ /* 0x002fce0000000f00 */
[----:B--2---:R-:W-:Y:S05]  /*1f50*/  CALL.REL.NOINC `($__internal_0_$__cuda_sm3x_div_rn_noftz_f32_slowpath) ;  /* 0x0000000c00b47944 */ /* 0x004fea0003c00000 */
[----:B------:R-:W-:-:S07]  /*1f60*/  MOV R3, R7 ;  /* 0x0000000700037202 */ /* 0x000fce0000000f00 */
.L_x_35:
[----:B------:R-:W-:Y:S05]  /*1f70*/  BSYNC.RECONVERGENT B3 ;  /* 0x0000000000037941 */ /* 0x000fea0003800200 */
.L_x_34:
[----:B------:R0:W-:Y:S02]  /*1f80*/  STG.E desc[UR8][R20.64+0x1c], R3 ;  /* 0x00001c0314007986 */ /* 0x0001e4000c101908 */
.L_x_33:
[----:B------:R-:W-:Y:S05]  /*1f90*/  BSYNC.RECONVERGENT B2 ;  /* 0x0000000000027941 */ /* 0x000fea0003800200 */
.L_x_32:
        /* <DEDUP_REMOVED lines=13> */
[----:B---3--:R-:W-:Y:S01]  /*2070*/  IMAD.MOV.U32 R7, RZ, RZ, R9 ;  /* 0x000000ffff077224 */ /* 0x008fe200078e0009 */
[----:B------:R-:W-:Y:S02]  /*2080*/  MOV R18, R33 ;  /* 0x0000002100127202 */ /* 0x000fe40000000f00 */
[----:B-1----:R-:W-:-:S07]  /*2090*/  MOV R34, 0x20b0 ;  /* 0x000020b000227802 */ /* 0x002fce0000000f00 */
[----:B--2---:R-:W-:Y:S05]  /*20a0*/  CALL.REL.NOINC `($__internal_0_$__cuda_sm3x_div_rn_noftz_f32_slowpath) ;  /* 0x0000000c00607944 */ /* 0x004fea0003c00000 */
[----:B------:R-:W-:-:S07]  /*20b0*/  MOV R3, R7 ;  /* 0x0000000700037202 */ /* 0x000fce0000000f00 */
.L_x_39:
[----:B------:R-:W-:Y:S05]  /*20c0*/  BSYNC.RECONVERGENT B3 ;  /* 0x0000000000037941 */ /* 0x000fea0003800200 */
.L_x_38:
[----:B------:R0:W-:Y:S02]  /*20d0*/  STG.E desc[UR8][R20.64+0x20], R3 ;  /* 0x0000200314007986 */ /* 0x0001e4000c101908 */
.L_x_37:
[----:B------:R-:W-:Y:S05]  /*20e0*/  BSYNC.RECONVERGENT B2 ;  /* 0x0000000000027941 */ /* 0x000fea0003800200 */
.L_x_36:
        /* <DEDUP_REMOVED lines=17> */
[----:B------:R-:W-:-:S07]  /*2200*/  IMAD.MOV.U32 R3, RZ, RZ, R7 ;  /* 0x000000ffff037224 */ /* 0x000fce00078e0007 */
.L_x_43:
[----:B------:R-:W-:Y:S05]  /*2210*/  BSYNC.RECONVERGENT B3 ;  /* 0x0000000000037941 */ /* 0x000fea0003800200 */
.L_x_42:
[----:B------:R0:W-:Y:S02]  /*2220*/  STG.E desc[UR8][R20.64+0x24], R3 ;  /* 0x0000240314007986 */ /* 0x0001e4000c101908 */
.L_x_41:
[----:B------:R-:W-:Y:S05]  /*2230*/  BSYNC.RECONVERGENT B2 ;  /* 0x0000000000027941 */ /* 0x000fea0003800200 */
.L_x_40:
        /* <DEDUP_REMOVED lines=18> */
.L_x_47:
[----:B------:R-:W-:Y:S05]  /*2360*/  BSYNC.RECONVERGENT B3 ;  /* 0x0000000000037941 */ /* 0x000fea0003800200 */
.L_x_46:
[----:B------:R0:W-:Y:S02]  /*2370*/  STG.E desc[UR8][R20.64+0x28], R3 ;  /* 0x0000280314007986 */ /* 0x0001e4000c101908 */
.L_x_45:
[----:B------:R-:W-:Y:S05]  /*2380*/  BSYNC.RECONVERGENT B2 ;  /* 0x0000000000027941 */ /* 0x000fea0003800200 */
.L_x_44:
        /* <DEDUP_REMOVED lines=18> */
.L_x_51:
[----:B------:R-:W-:Y:S05]  /*24b0*/  BSYNC.RECONVERGENT B3 ;  /* 0x0000000000037941 */ /* 0x000fea0003800200 */
.L_x_50:
[----:B------:R0:W-:Y:S02]  /*24c0*/  STG.E desc[UR8][R20.64+0x2c], R3 ;  /* 0x00002c0314007986 */ /* 0x0001e4000c101908 */
.L_x_49:
[----:B------:R-:W-:Y:S05]  /*24d0*/  BSYNC.RECONVERGENT B2 ;  /* 0x0000000000027941 */ /* 0x000fea0003800200 */
.L_x_48:
        /* <DEDUP_REMOVED lines=18> */
.L_x_55:
[----:B------:R-:W-:Y:S05]  /*2600*/  BSYNC.RECONVERGENT B3 ;  /* 0x0000000000037941 */ /* 0x000fea0003800200 */
.L_x_54:
[----:B------:R0:W-:Y:S02]  /*2610*/  STG.E desc[UR8][R20.64+0x30], R3 ;  /* 0x0000300314007986 */ /* 0x0001e4000c101908 */
.L_x_53:
[----:B------:R-:W-:Y:S05]  /*2620*/  BSYNC.RECONVERGENT B2 ;  /* 0x0000000000027941 */ /* 0x000fea0003800200 */
.L_x_52:
        /* <DEDUP_REMOVED lines=18> */
.L_x_59:
[----:B------:R-:W-:Y:S05]  /*2750*/  BSYNC.RECONVERGENT B3 ;  /* 0x0000000000037941 */ /* 0x000fea0003800200 */
.L_x_58:
[----:B------:R0:W-:Y:S02]  /*2760*/  STG.E desc[UR8][R20.64+0x34], R3 ;  /* 0x0000340314007986 */ /* 0x0001e4000c101908 */
.L_x_57:
[----:B------:R-:W-:Y:S05]  /*2770*/  BSYNC.RECONVERGENT B2 ;  /* 0x0000000000027941 */ /* 0x000fea0003800200 */
.L_x_56:
        /* <DEDUP_REMOVED lines=18> */
.L_x_63:
[----:B------:R-:W-:Y:S05]  /*28a0*/  BSYNC.RECONVERGENT B3 ;  /* 0x0000000000037941 */ /* 0x000fea0003800200 */
.L_x_62:
[----:B------:R0:W-:Y:S02]  /*28b0*/  STG.E desc[UR8][R20.64+0x38], R3 ;  /* 0x0000380314007986 */ /* 0x0001e4000c101908 */
.L_x_61:
[----:B------:R-:W-:Y:S05]  /*28c0*/  BSYNC.RECONVERGENT B2 ;  /* 0x0000000000027941 */ /* 0x000fea0003800200 */
.L_x_60:
[----:B------:R-:W5:Y:S02]  /*28d0*/  LDCU UR4, c[0x0][0x394] ;  /* 0x00007280ff0477ac */ /* 0x000f640008000800 */
[----:B-----5:R-:W-:-:S13]  /*28e0*/  ISETP.GE.AND P0, PT, R32, UR4, PT ;  /* 0x0000000420007c0c */ /* 0x020fda000bf06270 */
[----:B------:R-:W-:Y:S05]  /*28f0*/  @P0 EXIT ;  /* 0x000000000000094d */ /* 0x000fea0003800000 */
        /* <DEDUP_REMOVED lines=14> */
.L_x_65:
[----:B------:R-:W-:Y:S05]  /*29e0*/  BSYNC.RECONVERGENT B2 ;  /* 0x0000000000027941 */ /* 0x000fea0003800200 */
.L_x_64:
[----:B------:R-:W-:Y:S01]  /*29f0*/  STG.E desc[UR8][R20.64+0x3c], R3 ;  /* 0x00003c0314007986 */ /* 0x000fe2000c101908 */
[----:B------:R-:W-:Y:S05]  /*2a00*/  EXIT ;  /* 0x000000000000794d */ /* 0x000fea0003800000 */
.L_x_3:
[----:B0-----:R-:W-:Y:S02]  /*2a10*/  HFMA2 R33, -RZ, RZ, 0, 9.5367431640625e-07 ;  /* 0x00000010ff217431 */ /* 0x001fe400000001ff */
[----:B------:R-:W-:Y:S01]  /*2a20*/  IMAD.MOV.U32 R36, RZ, RZ, 0x1f ;  /* 0x0000001fff247424 */ /* 0x000fe200078e00ff */
[----:B------:R-:W-:-:S07]  /*2a30*/  MOV R21, 0xffffffff ;  /* 0xffffffff00157802 */ /* 0x000fce0000000f00 */
[----:B-12---:R-:W-:Y:S05]  /*2a40*/  WARPSYNC.COLLECTIVE R21, `(.L_x_66) ;  /* 0x0000000015087348 */ /* 0x006fea0003c00000 */
[----:B-1----:R0:W1:Y:S02]  /*2a50*/  SHFL.DOWN P0, R45, R38, R33, R36 ;  /* 0x08000021262d7389 */ /* 0x0020640000000024 */
[----:B012---:R-:W-:Y:S05]  /*2a60*/  ENDCOLLECTIVE ;  /* 0x000000000000791b */ /* 0x007fea0003800000 */
.L_x_66:
[----:B------:R-:W-:-:S04]  /*2a70*/  MOV R37, R45 ;  /* 0x0000002d00257202 */ /* 0x000fc80000000f00 */
[----:B------:R-:W-:Y:S02]  /*2a80*/  FMNMX R37, R38, R37, !PT ;  /* 0x0000002526257209 */ /* 0x000fe40007800000 */
[----:B------:R-:W-:-:S07]  /*2a90*/  MOV R38, R35 ;  /* 0x0000002300267202 */ /* 0x000fce0000000f00 */
[----:B------:R-:W-:Y:S05]  /*2aa0*/  WARPSYNC.COLLECTIVE R21, `(.L_x_67) ;  /* 0x0000000015087348 */ /* 0x000fea0003c00000 */
[----:B------:R0:W1:Y:S02]  /*2ab0*/  SHFL.DOWN P0, R45, R38, R33, R36 ;  /* 0x08000021262d7389 */ /* 0x0000640000000024 */
[----:B01----:R-:W-:Y:S05]  /*2ac0*/  ENDCOLLECTIVE ;  /* 0x000000000000791b */ /* 0x003fea0003800000 */
.L_x_67:
[----:B------:R-:W-:Y:S02]  /*2ad0*/  HFMA2 R33, -RZ, RZ, 0, 4.76837158203125e-07 ;  /* 0x00000008ff217431 */ /* 0x000fe400000001ff */
[----:B------:R-:W-:Y:S01]  /*2ae0*/  IMAD.MOV.U32 R38, RZ, RZ, R37 ;  /* 0x000000ffff267224 */ /* 0x000fe200078e0025 */
[----:B------:R-:W-:-:S07]  /*2af0*/  MOV R40, R45 ;  /* 0x0000002d00287202 */ /* 0x000fce0000000f00 */
[----:B------:R-:W-:Y:S05]  /*2b00*/  WARPSYNC.COLLECTIVE R21, `(.L_x_68) ;  /* 0x0000000015087348 */ /* 0x000fea0003c00000 */
[----:B------:R0:W1:Y:S02]  /*2b10*/  SHFL.DOWN P0, R45, R38, R33, R36 ;  /* 0x08000021262d7389 */ /* 0x0000640000000024 */
[----:B01----:R-:W-:Y:S05]  /*2b20*/  ENDCOLLECTIVE ;  /* 0x000000000000791b */ /* 0x003fea0003800000 */
.L_x_68:
[----:B------:R-:W-:-:S05]  /*2b30*/  FADD R40, R35, R40 ;  /* 0x0000002823287221 */ /* 0x000fca0000000000 */
[----:B------:R-:W-:Y:S02]  /*2b40*/  MOV R38, R40 ;  /* 0x0000002800267202 */ /* 0x000fe40000000f00 */
[----:B------:R-:W-:-:S07]  /*2b50*/  MOV R42, R45 ;  /* 0x0000002d002a7202 */ /* 0x000fce0000000f00 */
[----:B------:R-:W-:Y:S05]  /*2b60*/  WARPSYNC.COLLECTIVE R21, `(.L_x_69) ;  /* 0x0000000015087348 */ /* 0x000fea0003c00000 */
[----:B------:R0:W1:Y:S02]  /*2b70*/  SHFL.DOWN P0, R45, R38, R33, R36 ;  /* 0x08000021262d7389 */ /* 0x0000640000000024 */
[----:B01----:R-:W-:Y:S05]  /*2b80*/  ENDCOLLECTIVE ;  /* 0x000000000000791b */ /* 0x003fea0003800000 */
.L_x_69:
[----:B------:R-:W-:Y:S01]  /*2b90*/  FMNMX R42, R37, R42, !PT ;  /* 0x0000002a252a7209 */ /* 0x000fe20007800000 */
[----:B------:R-:W-:-:S04]  /*2ba0*/  HFMA2 R33, -RZ, RZ, 0, 2.384185791015625e-07 ;  /* 0x00000004ff217431 */ /* 0x000fc800000001ff */
[----:B------:R-:W-:Y:S01]  /*2bb0*/  IMAD.MOV.U32 R38, RZ, RZ, R42 ;  /* 0x000000ffff267224 */ /* 0x000fe200078e002a */
[----:B------:R-:W-:-:S07]  /*2bc0*/  MOV R39, R45 ;  /* 0x0000002d00277202 */ /* 0x000fce0000000f00 */
[----:B------:R-:W-:Y:S05]  /*2bd0*/  WARPSYNC.COLLECTIVE R21, `(.L_x_70) ;  /* 0x0000000015087348 */ /* 0x000fea0003c00000 */
[----:B------:R0:W1:Y:S02]  /*2be0*/  SHFL.DOWN P0, R45, R38, R33, R36 ;  /* 0x08000021262d7389 */ /* 0x0000640000000024 */
[----:B01----:R-:W-:Y:S05]  /*2bf0*/  ENDCOLLECTIVE ;  /* 0x000000000000791b */ /* 0x003fea0003800000 */
.L_x_70:
[----:B------:R-:W-:-:S05]  /*2c00*/  FADD R39, R40, R39 ;  /* 0x0000002728277221 */ /* 0x000fca0000000000 */
[----:B------:R-:W-:Y:S02]  /*2c10*/  MOV R38, R39 ;  /* 0x0000002700267202 */ /* 0x000fe40000000f00 */
[----:B------:R-:W-:-:S07]  /*2c20*/  MOV R41, R45 ;  /* 0x0000002d00297202 */ /* 0x000fce0000000f00 */
[----:B------:R-:W-:Y:S05]  /*2c30*/  WARPSYNC.COLLECTIVE R21, `(.L_x_71) ;  /* 0x0000000015087348 */ /* 0x000fea0003c00000 */
[----:B------:R0:W1:Y:S02]  /*2c40*/  SHFL.DOWN P0, R45, R38, R33, R36 ;  /* 0x08000021262d7389 */ /* 0x0000640000000024 */
[----:B01----:R-:W-:Y:S05]  /*2c50*/  ENDCOLLECTIVE ;  /* 0x000000000000791b */ /* 0x003fea0003800000 */
.L_x_71:
[----:B------:R-:W-:Y:S01]  /*2c60*/  FMNMX R41, R42, R41, !PT ;  /* 0x000000292a297209 */ /* 0x000fe20007800000 */
[----:B------:R-:W-:-:S04]  /*2c70*/  HFMA2 R33, -RZ, RZ, 0, 1.1920928955078125e-07 ;  /* 0x00000002ff217431 */ /* 0x000fc800000001ff */
[----:B------:R-:W-:Y:S01]  /*2c80*/  IMAD.MOV.U32 R38, RZ, RZ, R41 ;  /* 0x000000ffff267224 */ /* 0x000fe200078e0029 */
[----:B------:R-:W-:-:S07]  /*2c90*/  MOV R44, R45 ;  /* 0x0000002d002c7202 */ /* 0x000fce0000000f00 */
[----:B------:R-:W-:Y:S05]  /*2ca0*/  WARPSYNC.COLLECTIVE R21, `(.L_x_72) ;  /* 0x0000000015087348 */ /* 0x000fea0003c00000 */
[----:B------:R0:W1:Y:S02]  /*2cb0*/  SHFL.DOWN P0, R45, R38, R33, R36 ;  /* 0x08000021262d7389 */ /* 0x0000640000000024 */
[----:B01----:R-:W-:Y:S05]  /*2cc0*/  ENDCOLLECTIVE ;  /* 0x000000000000791b */ /* 0x003fea0003800000 */
.L_x_72:
[----:B------:R-:W-:-:S05]  /*2cd0*/  FADD R44, R39, R44 ;  /* 0x0000002c272c7221 */ /* 0x000fca0000000000 */
[----:B------:R-:W-:Y:S02]  /*2ce0*/  MOV R38, R44 ;  /* 0x0000002c00267202 */ /* 0x000fe40000000f00 */
[----:B------:R-:W-:-:S07]  /*2cf0*/  MOV R43, R45 ;  /* 0x0000002d002b7202 */ /* 0x000fce0000000f00 */
[----:B------:R-:W-:Y:S05]  /*2d00*/  WARPSYNC.COLLECTIVE R21, `(.L_x_73) ;  /* 0x0000000015087348 */ /* 0x000fea0003c00000 */
[----:B------:R0:W1:Y:S02]  /*2d10*/  SHFL.DOWN P0, R45, R38, R33, R36 ;  /* 0x08000021262d7389 */ /* 0x0000640000000024 */
[----:B01----:R-:W-:Y:S05]  /*2d20*/  ENDCOLLECTIVE ;  /* 0x000000000000791b */ /* 0x003fea0003800000 */
.L_x_73:
[----:B------:R-:W-:Y:S01]  /*2d30*/  FMNMX R43, R41, R43, !PT ;  /* 0x0000002b292b7209 */ /* 0x000fe20007800000 */
[----:B------:R-:W-:-:S04]  /*2d40*/  HFMA2 R33, -RZ, RZ, 0, 5.9604644775390625e-08 ;  /* 0x00000001ff217431 */ /* 0x000fc800000001ff */
[----:B------:R-:W-:Y:S01]  /*2d50*/  IMAD.MOV.U32 R38, RZ, RZ, R43 ;  /* 0x000000ffff267224 */ /* 0x000fe200078e002b */
[----:B------:R-:W-:-:S07]  /*2d60*/  MOV R35, R45 ;  /* 0x0000002d00237202 */ /* 0x000fce0000000f00 */
[----:B------:R-:W-:Y:S05]  /*2d70*/  WARPSYNC.COLLECTIVE R21, `(.L_x_74) ;  /* 0x0000000015087348 */ /* 0x000fea0003c00000 */
[----:B------:R0:W1:Y:S02]  /*2d80*/  SHFL.DOWN P0, R45, R38, R33, R36 ;  /* 0x08000021262d7389 */ /* 0x0000640000000024 */
[----:B01----:R-:W-:Y:S05]  /*2d90*/  ENDCOLLECTIVE ;  /* 0x000000000000791b */ /* 0x003fea0003800000 */
.L_x_74:
[----:B------:R-:W-:-:S05]  /*2da0*/  FADD R35, R44, R35 ;  /* 0x000000232c237221 */ /* 0x000fca0000000000 */
[----:B------:R-:W-:Y:S02]  /*2db0*/  MOV R38, R35 ;  /* 0x0000002300267202 */ /* 0x000fe40000000f00 */
[----:B------:R-:W-:-:S07]  /*2dc0*/  MOV R37, R45 ;  /* 0x0000002d00257202 */ /* 0x000fce0000000f00 */
[----:B------:R-:W-:Y:S05]  /*2dd0*/  WARPSYNC.COLLECTIVE R21, `(.L_x_75) ;  /* 0x0000000015087348 */ /* 0x000fea0003c00000 */
[----:B------:R0:W1:Y:S02]  /*2de0*/  SHFL.DOWN P0, R45, R38, R33, R36 ;  /* 0x08000021262d7389 */ /* 0x0000640000000024 */
[----:B01----:R-:W-:Y:S05]  /*2df0*/  ENDCOLLECTIVE ;  /* 0x000000000000791b */ /* 0x003fea0003800000 */
.L_x_75:
[----:B------:R-:W-:Y:S02]  /*2e00*/  FMNMX R37, R43, R37, !PT ;  /* 0x000000252b257209 */ /* 0x000fe40007800000 */
[----:B------:R-:W-:Y:S01]  /*2e10*/  MOV R40, R45 ;  /* 0x0000002d00287202 */ /* 0x000fe20000000f00 */
[----:B------:R-:W-:Y:S06]  /*2e20*/  BRA `(.L_x_76) ;  /* 0xffffffe400807947 */ /* 0x000fec000383ffff */
        .weak           $__internal_0_$__cuda_sm3x_div_rn_noftz_f32_slowpath
        .type           $__internal_0_$__cuda_sm3x_div_rn_noftz_f32_slowpath,@function
        .size           $__internal_0_$__cuda_sm3x_div_rn_noftz_f32_slowpath,(.L_x_89 - $__internal_0_$__cuda_sm3x_div_rn_noftz_f32_slowpath)
$__internal_0_$__cuda_sm3x_div_rn_noftz_f32_slowpath:
[----:B------:R-:W-:Y:S01]  /*2e30*/  SHF.R.U32.HI R19, RZ, 0x17, R18 ;  /* 0x00000017ff137819 */ /* 0x000fe20000011612 */
[----:B------:R-:W-:Y:S01]  /*2e40*/  BSSY.RECONVERGENT B0, `(.L_x_77) ;  /* 0x0000062000007945 */ /* 0x000fe20003800200 */
[----:B------:R-:W-:Y:S02]  /*2e50*/  SHF.R.U32.HI R35, RZ, 0x17, R7 ;  /* 0x00000017ff237819 */ /* 0x000fe40000011607 */
[----:B------:R-:W-:Y:S02]  /*2e60*/  LOP3.LUT R19, R19, 0xff, RZ, 0xc0, !PT ;  /* 0x000000ff13137812 */ /* 0x000fe400078ec0ff */
[----:B------:R-:W-:-:S03]  /*2e70*/  LOP3.LUT R40, R35, 0xff, RZ, 0xc0, !PT ;  /* 0x000000ff23287812 */ /* 0x000fc600078ec0ff */
[----:B------:R-:W-:Y:S01]  /*2e80*/  VIADD R37, R19, 0xffffffff ;  /* 0xffffffff13257836 */ /* 0x000fe20000000000 */
[----:B------:R-:W-:-:S04]  /*2e90*/  IADD3 R36, PT, PT, R40, -0x1, RZ ;  /* 0xffffffff28247810 */ /* 0x000fc80007ffe0ff */
[----:B------:R-:W-:-:S04]  /*2ea0*/  ISETP.GT.U32.AND P0, PT, R37, 0xfd, PT ;  /* 0x000000fd2500780c */ /* 0x000fc80003f04070 */
[----:B------:R-:W-:-:S13]  /*2eb0*/  ISETP.GT.U32.OR P0, PT, R36, 0xfd, P0 ;  /* 0x000000fd2400780c */ /* 0x000fda0000704470 */
[----:B------:R-:W-:Y:S01]  /*2ec0*/  @!P0 MOV R35, RZ ;  /* 0x000000ff00238202 */ /* 0x000fe20000000f00 */
[----:B------:R-:W-:Y:S06]  /*2ed0*/  @!P0 BRA `(.L_x_78) ;  /* 0x00000000005c8947 */ /* 0x000fec0003800000 */
[----:B------:R-:W-:Y:S02]  /*2ee0*/  FSETP.GTU.FTZ.AND P0, PT, |R7|, +INF , PT ;  /* 0x7f8000000700780b */ /* 0x000fe40003f1c200 */
[----:B------:R-:W-:-:S04]  /*2ef0*/  FSETP.GTU.FTZ.AND P1, PT, |R18|, +INF , PT ;  /* 0x7f8000001200780b */ /* 0x000fc80003f3c200 */
[----:B------:R-:W-:-:S13]  /*2f00*/  PLOP3.LUT P0, PT, P0, P1, PT, 0xf8, 0x8f ;  /* 0x00000000008f781c */ /* 0x000fda0000703f70 */
[----:B------:R-:W-:Y:S05]  /*2f10*/  @P0 BRA `(.L_x_79) ;  /* 0x00000004004c0947 */ /* 0x000fea0003800000 */
[----:B------:R-:W-:-:S13]  /*2f20*/  LOP3.LUT P0, RZ, R18, 0x7fffffff, R7, 0xc8, !PT ;  /* 0x7fffffff12ff7812 */ /* 0x000fda000780c807 */
[----:B------:R-:W-:Y:S05]  /*2f30*/  @!P0 BRA `(.L_x_80) ;  /* 0x00000004003c8947 */ /* 0x000fea0003800000 */
[C---:B------:R-:W-:Y:S02]  /*2f40*/  FSETP.NEU.FTZ.AND P2, PT, |R7|.reuse, +INF , PT ;  /* 0x7f8000000700780b */ /* 0x040fe40003f5d200 */
[----:B------:R-:W-:Y:S02]  /*2f50*/  FSETP.NEU.FTZ.AND P1, PT, |R18|, +INF , PT ;  /* 0x7f8000001200780b */ /* 0x000fe40003f3d200 */
[----:B------:R-:W-:-:S11]  /*2f60*/  FSETP.NEU.FTZ.AND P0, PT, |R7|, +INF , PT ;  /* 0x7f8000000700780b */ /* 0x000fd60003f1d200 */
[----:B------:R-:W-:Y:S05]  /*2f70*/  @!P1 BRA !P2, `(.L_x_80) ;  /* 0x00000004002c9947 */ /* 0x000fea0005000000 */
[----:B------:R-:W-:-:S04]  /*2f80*/  LOP3.LUT P2, RZ, R7, 0x7fffffff, RZ, 0xc0, !PT ;  /* 0x7fffffff07ff7812 */ /* 0x000fc8000784c0ff */
[----:B------:R-:W-:-:S13]  /*2f90*/  PLOP3.LUT P1, PT, P1, P2, PT, 0x2f, 0xf2 ;  /* 0x0000000000f2781c */ /* 0x000fda0000f24577 */
[----:B------:R-:W-:Y:S05]  /*2fa0*/  @P1 BRA `(.L_x_81) ;  /* 0x0000000400181947 */ /* 0x000fea0003800000 */
[----:B------:R-:W-:-:S04]  /*2fb0*/  LOP3.LUT P1, RZ, R18, 0x7fffffff, RZ, 0xc0, !PT ;  /* 0x7fffffff12ff7812 */ /* 0x000fc8000782c0ff */
[----:B------:R-:W-:-:S13]  /*2fc0*/  PLOP3.LUT P0, PT, P0, P1, PT, 0x2f, 0xf2 ;  /* 0x0000000000f2781c */ /* 0x000fda0000702577 */
[----:B------:R-:W-:Y:S05]  /*2fd0*/  @P0 BRA `(.L_x_82) ;  /* 0x0000000400000947 */ /* 0x000fea0003800000 */
[----:B------:R-:W-:Y:S02]  /*2fe0*/  ISETP.GE.AND P0, PT, R36, RZ, PT ;  /* 0x000000ff2400720c */ /* 0x000fe40003f06270 */
[----:B------:R-:W-:-:S11]  /*2ff0*/  ISETP.GE.AND P1, PT, R37, RZ, PT ;  /* 0x000000ff2500720c */ /* 0x000fd60003f26270 */
[----:B------:R-:W-:Y:S01]  /*3000*/  @P0 MOV R35, RZ ;  /* 0x000000ff00230202 */ /* 0x000fe20000000f00 */
[----:B------:R-:W-:Y:S01]  /*3010*/  @!P0 FFMA R7, R7, 1.84467440737095516160e+19, RZ ;  /* 0x5f80000007078823 */ /* 0x000fe200000000ff */
[----:B------:R-:W-:Y:S01]  /*3020*/  @!P0 MOV R35, 0xffffffc0 ;  /* 0xffffffc000238802 */ /* 0x000fe20000000f00 */
[----:B------:R-:W-:-:S04]  /*3030*/  @!P1 FFMA R18, R18, 1.84467440737095516160e+19, RZ ;  /* 0x5f80000012129823 */ /* 0x000fc800000000ff */
[----:B------:R-:W-:-:S07]  /*3040*/  @!P1 VIADD R35, R35, 0x40 ;  /* 0x0000004023239836 */ /* 0x000fce0000000000 */
.L_x_78:
[----:B------:R-:W-:Y:S01]  /*3050*/  LEA R37, R19, 0xc0800000, 0x17 ;  /* 0xc080000013257811 */ /* 0x000fe200078eb8ff */
[----:B------:R-:W-:Y:S03]  /*3060*/  BSSY.RECONVERGENT B1, `(.L_x_83) ;  /* 0x0000036000017945 */ /* 0x000fe60003800200 */
[----:B------:R-:W-:Y:S02]  /*3070*/  IADD3 R39, PT, PT, -R37, R18, RZ ;  /* 0x0000001225277210 */ /* 0x000fe40007ffe1ff */
[----:B------:R-:W-:Y:S02]  /*3080*/  IADD3 R18, PT, PT, R40, -0x7f, RZ ;  /* 0xffffff8128127810 */ /* 0x000fe40007ffe0ff */
[----:B------:R-:W0:Y:S01]  /*3090*/  MUFU.RCP R36, R39 ;  /* 0x0000002700247308 */ /* 0x000e220000001000 */
[----:B------:R-:W-:Y:S02]  /*30a0*/  FADD.FTZ R38, -R39, -RZ ;  /* 0x800000ff27267221 */ /* 0x000fe40000010100 */
[----:B------:R-:W-:-:S02]  /*30b0*/  IMAD R7, R18, -0x800000, R7 ;  /* 0xff80000012077824 */ /* 0x000fc400078e0207 */
[----:B0-----:R-:W-:-:S04]  /*30c0*/  FFMA R37, R36, R38, 1 ;  /* 0x3f80000024257423 */ /* 0x001fc80000000026 */
[----:B------:R-:W-:-:S04]  /*30d0*/  FFMA R36, R36, R37, R36 ;  /* 0x0000002524247223 */ /* 0x000fc80000000024 */
[----:B------:R-:W-:-:S04]  /*30e0*/  FFMA R37, R7, R36, RZ ;  /* 0x0000002407257223 */ /* 0x000fc800000000ff */
[----:B------:R-:W-:-:S04]  /*30f0*/  FFMA R40, R38, R37, R7 ;  /* 0x0000002526287223 */ /* 0x000fc80000000007 */
[----:B------:R-:W-:Y:S01]  /*3100*/  FFMA R37, R36, R40, R37 ;  /* 0x0000002824257223 */ /* 0x000fe20000000025 */
[----:B------:R-:W-:-:S03]  /*3110*/  IADD3 R40, PT, PT, R18, 0x7f, -R19 ;  /* 0x0000007f12287810 */ /* 0x000fc60007ffe813 */
[----:B------:R-:W-:Y:S01]  /*3120*/  FFMA R38, R38, R37, R7 ;  /* 0x0000002526267223 */ /* 0x000fe20000000007 */
[----:B------:R-:W-:-:S03]  /*3130*/  IADD3 R40, PT, PT, R40, R35, RZ ;  /* 0x0000002328287210 */ /* 0x000fc60007ffe0ff */
[----:B------:R-:W-:-:S05]  /*3140*/  FFMA R7, R36, R38, R37 ;  /* 0x0000002624077223 */ /* 0x000fca0000000025 */
[----:B------:R-:W-:-:S04]  /*3150*/  SHF.R.U32.HI R18, RZ, 0x17, R7 ;  /* 0x00000017ff127819 */ /* 0x000fc80000011607 */
[----:B------:R-:W-:-:S04]  /*3160*/  LOP3.LUT R18, R18, 0xff, RZ, 0xc0, !PT ;  /* 0x000000ff12127812 */ /* 0x000fc800078ec0ff */
[----:B------:R-:W-:-:S04]  /*3170*/  IADD3 R35, PT, PT, R18, R40, RZ ;  /* 0x0000002812237210 */ /* 0x000fc80007ffe0ff */
[----:B------:R-:W-:-:S04]  /*3180*/  IADD3 R18, PT, PT, R35, -0x1, RZ ;  /* 0xffffffff23127810 */ /* 0x000fc80007ffe0ff */
[----:B------:R-:W-:-:S13]  /*3190*/  ISETP.GE.U32.AND P0, PT, R18, 0xfe, PT ;  /* 0x000000fe1200780c */ /* 0x000fda0003f06070 */
[----:B------:R-:W-:Y:S05]  /*31a0*/  @!P0 BRA `(.L_x_84) ;  /* 0x0000000000808947 */ /* 0x000fea0003800000 */
[----:B------:R-:W-:-:S13]  /*31b0*/  ISETP.GT.AND P0, PT, R35, 0xfe, PT ;  /* 0x000000fe2300780c */ /* 0x000fda0003f04270 */
[----:B------:R-:W-:Y:S05]  /*31c0*/  @P0 BRA `(.L_x_85) ;  /* 0x00000000006c0947 */ /* 0x000fea0003800000 */
[----:B------:R-:W-:-:S13]  /*31d0*/  ISETP.GE.AND P0, PT, R35, 0x1, PT ;  /* 0x000000012300780c */ /* 0x000fda0003f06270 */
[----:B------:R-:W-:Y:S05]  /*31e0*/  @P0 BRA `(.L_x_86) ;  /* 0x0000000000740947 */ /* 0x000fea0003800000 */
[----:B------:R-:W-:Y:S02]  /*31f0*/  ISETP.GE.AND P0, PT, R35, -0x18, PT ;  /* 0xffffffe82300780c */ /* 0x000fe40003f06270 */
[----:B------:R-:W-:-:S11]  /*3200*/  LOP3.LUT R7, R7, 0x80000000, RZ, 0xc0, !PT ;  /* 0x8000000007077812 */ /* 0x000fd600078ec0ff */
[----:B------:R-:W-:Y:S05]  /*3210*/  @!P0 BRA `(.L_x_86) ;  /* 0x0000000000688947 */ /* 0x000fea0003800000 */
[-CC-:B------:R-:W-:Y:S01]  /*3220*/  FFMA.RZ R18, R36, R38.reuse, R37.reuse ;  /* 0x0000002624127223 */ /* 0x180fe2000000c025 */
[C---:B------:R-:W-:Y:S02]  /*3230*/  ISETP.NE.AND P2, PT, R35.reuse, RZ, PT ;  /* 0x000000ff2300720c */ /* 0x040fe40003f45270 */
[C---:B------:R-:W-:Y:S02]  /*3240*/  ISETP.NE.AND P1, PT, R35.reuse, RZ, PT ;  /* 0x000000ff2300720c */ /* 0x040fe40003f25270 */
[----:B------:R-:W-:Y:S01]  /*3250*/  LOP3.LUT R19, R18, 0x7fffff, RZ, 0xc0, !PT ;  /* 0x007fffff12137812 */ /* 0x000fe200078ec0ff */
[CCC-:B------:R-:W-:Y:S01]  /*3260*/  FFMA.RP R18, R36.reuse, R38.reuse, R37.reuse ;  /* 0x0000002624127223 */ /* 0x1c0fe20000008025 */
[----:B------:R-:W-:Y:S01]  /*3270*/  FFMA.RM R37, R36, R38, R37 ;  /* 0x0000002624257223 */ /* 0x000fe20000004025 */
[----:B------:R-:W-:Y:S01]  /*3280*/  VIADD R36, R35, 0x20 ;  /* 0x0000002023247836 */ /* 0x000fe20000000000 */
[----:B------:R-:W-:Y:S02]  /*3290*/  LOP3.LUT R19, R19, 0x800000, RZ, 0xfc, !PT ;  /* 0x0080000013137812 */ /* 0x000fe400078efcff */
[----:B------:R-:W-:-:S02]  /*32a0*/  IADD3 R35, PT, PT, -R35, RZ, RZ ;  /* 0x000000ff23237210 */ /* 0x000fc40007ffe1ff */
[----:B------:R-:W-:Y:S02]  /*32b0*/  SHF.L.U32 R36, R19, R36, RZ ;  /* 0x0000002413247219 */ /* 0x000fe400000006ff */
[----:B------:R-:W-:Y:S02]  /*32c0*/  FSETP.NEU.FTZ.AND P0, PT, R18, R37, PT ;  /* 0x000000251200720b */ /* 0x000fe40003f1d000 */
[----:B------:R-:W-:Y:S02]  /*32d0*/  SEL R18, R35, RZ, P2 ;  /* 0x000000ff23127207 */ /* 0x000fe40001000000 */
[----:B------:R-:W-:Y:S02]  /*32e0*/  ISETP.NE.AND P1, PT, R36, RZ, P1 ;  /* 0x000000ff2400720c */ /* 0x000fe40000f25270 */
[----:B------:R-:W-:Y:S02]  /*32f0*/  SHF.R.U32.HI R18, RZ, R18, R19 ;  /* 0x00000012ff127219 */ /* 0x000fe40000011613 */
[----:B------:R-:W-:-:S02]  /*3300*/  PLOP3.LUT P0, PT, P0, P1, PT, 0xf8, 0x8f ;  /* 0x00000000008f781c */ /* 0x000fc40000703f70 */
[----:B------:R-:W-:Y:S02]  /*3310*/  SHF.R.U32.HI R36, RZ, 0x1, R18 ;  /* 0x00000001ff247819 */ /* 0x000fe40000011612 */
[----:B------:R-:W-:-:S04]  /*3320*/  SEL R19, RZ, 0x1, !P0 ;  /* 0x00000001ff137807 */ /* 0x000fc80004000000 */
[----:B------:R-:W-:-:S04]  /*3330*/  LOP3.LUT R19, R19, 0x1, R36, 0xf8, !PT ;  /* 0x0000000113137812 */ /* 0x000fc800078ef824 */
[----:B------:R-:W-:-:S04]  /*3340*/  LOP3.LUT R19, R19, R18, RZ, 0xc0, !PT ;  /* 0x0000001213137212 */ /* 0x000fc800078ec0ff */
[----:B------:R-:W-:-:S04]  /*3350*/  IADD3 R36, PT, PT, R36, R19, RZ ;  /* 0x0000001324247210 */ /* 0x000fc80007ffe0ff */
[----:B------:R-:W-:Y:S01]  /*3360*/  LOP3.LUT R7, R36, R7, RZ, 0xfc, !PT ;  /* 0x0000000724077212 */ /* 0x000fe200078efcff */
[----:B------:R-:W-:Y:S06]  /*3370*/  BRA `(.L_x_86) ;  /* 0x0000000000107947 */ /* 0x000fec0003800000 */
.L_x_85:
[----:B------:R-:W-:-:S04]  /*3380*/  LOP3.LUT R7, R7, 0x80000000, RZ, 0xc0, !PT ;  /* 0x8000000007077812 */ /* 0x000fc800078ec0ff */
[----:B------:R-:W-:Y:S01]  /*3390*/  LOP3.LUT R7, R7, 0x7f800000, RZ, 0xfc, !PT ;  /* 0x7f80000007077812 */ /* 0x000fe200078efcff */
[----:B------:R-:W-:Y:S06]  /*33a0*/  BRA `(.L_x_86) ;  /* 0x0000000000047947 */ /* 0x000fec0003800000 */
.L_x_84:
[----:B------:R-:W-:-:S07]  /*33b0*/  LEA R7, R40, R7, 0x17 ;  /* 0x0000000728077211 */ /* 0x000fce00078eb8ff */
.L_x_86:
[----:B------:R-:W-:Y:S05]  /*33c0*/  BSYNC.RECONVERGENT B1 ;  /* 0x0000000000017941 */ /* 0x000fea0003800200 */
.L_x_83:
[----:B------:R-:W-:Y:S05]  /*33d0*/  BRA `(.L_x_87) ;  /* 0x0000000000207947 */ /* 0x000fea0003800000 */
.L_x_82:
[----:B------:R-:W-:-:S04]  /*33e0*/  LOP3.LUT R7, R18, 0x80000000, R7, 0x48, !PT ;  /* 0x8000000012077812 */ /* 0x000fc800078e4807 */
[----:B------:R-:W-:Y:S01]  /*33f0*/  LOP3.LUT R7, R7, 0x7f800000, RZ, 0xfc, !PT ;  /* 0x7f80000007077812 */ /* 0x000fe200078efcff */
[----:B------:R-:W-:Y:S06]  /*3400*/  BRA `(.L_x_87) ;  /* 0x0000000000147947 */ /* 0x000fec0003800000 */
.L_x_81:
[----:B------:R-:W-:Y:S01]  /*3410*/  LOP3.LUT R7, R18, 0x80000000, R7, 0x48, !PT ;  /* 0x8000000012077812 */ /* 0x000fe200078e4807 */
[----:B------:R-:W-:Y:S06]  /*3420*/  BRA `(.L_x_87) ;  /* 0x00000000000c7947 */ /* 0x000fec0003800000 */
.L_x_80:
[----:B------:R-:W0:Y:S01]  /*3430*/  MUFU.RSQ R7, -QNAN ;  /* 0xffc0000000077908 */ /* 0x000e220000001400 */
[----:B------:R-:W-:Y:S05]  /*3440*/  BRA `(.L_x_87) ;  /* 0x0000000000047947 */ /* 0x000fea0003800000 */
.L_x_79:
[----:B------:R-:W-:-:S07]  /*3450*/  FADD.FTZ R7, R7, R18 ;  /* 0x0000001207077221 */ /* 0x000fce0000010000 */
.L_x_87:
[----:B------:R-:W-:Y:S05]  /*3460*/  BSYNC.RECONVERGENT B0 ;  /* 0x0000000000007941 */ /* 0x000fea0003800200 */
.L_x_77:
[----:B------:R-:W-:Y:S01]  /*3470*/  HFMA2 R19, -RZ, RZ, 0, 0 ;  /* 0x00000000ff137431 */ /* 0x000fe200000001ff */
[----:B------:R-:W-:-:S04]  /*3480*/  MOV R18, R34 ;  /* 0x0000002200127202 */ /* 0x000fc80000000f00 */
[----:B0-----:R-:W-:Y:S05]  /*3490*/  RET.REL.NODEC R18 `(_Z13softmaxKernelPfS_ii) ;  /* 0xffffffc812d87950 */ /* 0x001fea0003c3ffff */
.L_x_88:
[----:B------:R-:W-:-:S00]  /*34a0*/  BRA `(.L_x_88) ;  /* 0xfffffffc00fc7947 */ /* 0x000fc0000383ffff */
[----:B------:R-:W-:-:S00]  /*34b0*/  NOP ;  /* 0x0000000000007918 */ /* 0x000fc00000000000 */
        /* <DEDUP_REMOVED lines=12> */
.L_x_89:


//--------------------- .nv.shared._Z13softmaxKernelPfS_ii --------------------------
	.section	.nv.shared._Z13softmaxKernelPfS_ii,"aw",@nobits
	.sectionflags	@""
	.align	4
.nv.shared._Z13softmaxKernelPfS_ii:
	.zero		1280


//--------------------- .nv.shared.reserved.0     --------------------------
	.section	.nv.shared.reserved.0,"aw",@nobits
	.weak		__nv_reservedSMEM_offset_0_alias
	.size		__nv_reservedSMEM_offset_0_alias, 0, 64
	.other		__nv_reservedSMEM_offset_0_alias,@"STO_CUDA_RESERVED_SHARED STV_DEFAULT"
__nv_reservedSMEM_offset_0_alias:
	.zero		0
	.zero		64


//--------------------- .nv.constant0._Z13softmaxKernelPfS_ii --------------------------
	.section	.nv.constant0._Z13softmaxKernelPfS_ii,"a",@progbits
	.sectionflags	@""
	.align	4
.nv.constant0._Z13softmaxKernelPfS_ii:
	.zero		920


//--------------------- SYMBOLS --------------------------

	.type		.nv.reservedSmem.offset0,@object
	.size		.nv.reservedSmem.offset0,0x4
	.type		.nv.reservedSmem.cap,@object
	.size		.nv.reservedSmem.cap,0x4
